//
// Generated by NVIDIA NVVM Compiler
//
// Compiler Build ID: CL-36424714
// Cuda compilation tools, release 13.0, V13.0.88
// Based on NVVM 20.0.0
//

.version 9.0
.target sm_100
.address_size 64

	// .globl	_Z18force_kernel_plainPK7double4PS_PKiS4_S4_idd

.visible .entry _Z18force_kernel_plainPK7double4PS_PKiS4_S4_idd(
	.param .u64 .ptr .align 1 _Z18force_kernel_plainPK7double4PS_PKiS4_S4_idd_param_0,
	.param .u64 .ptr .align 1 _Z18force_kernel_plainPK7double4PS_PKiS4_S4_idd_param_1,
	.param .u64 .ptr .align 1 _Z18force_kernel_plainPK7double4PS_PKiS4_S4_idd_param_2,
	.param .u64 .ptr .align 1 _Z18force_kernel_plainPK7double4PS_PKiS4_S4_idd_param_3,
	.param .u64 .ptr .align 1 _Z18force_kernel_plainPK7double4PS_PKiS4_S4_idd_param_4,
	.param .u32 _Z18force_kernel_plainPK7double4PS_PKiS4_S4_idd_param_5,
	.param .f64 _Z18force_kernel_plainPK7double4PS_PKiS4_S4_idd_param_6,
	.param .f64 _Z18force_kernel_plainPK7double4PS_PKiS4_S4_idd_param_7
)
{
	.reg .pred 	%p<12>;
	.reg .b32 	%r<33>;
	.reg .b64 	%rd<32>;
	.reg .b64 	%fd<131>;

	ld.param.u64 	%rd7, [_Z18force_kernel_plainPK7double4PS_PKiS4_S4_idd_param_0];
	ld.param.u64 	%rd4, [_Z18force_kernel_plainPK7double4PS_PKiS4_S4_idd_param_1];
	ld.param.u64 	%rd8, [_Z18force_kernel_plainPK7double4PS_PKiS4_S4_idd_param_2];
	ld.param.u64 	%rd5, [_Z18force_kernel_plainPK7double4PS_PKiS4_S4_idd_param_3];
	ld.param.u64 	%rd6, [_Z18force_kernel_plainPK7double4PS_PKiS4_S4_idd_param_4];
	ld.param.u32 	%r18, [_Z18force_kernel_plainPK7double4PS_PKiS4_S4_idd_param_5];
	cvta.to.global.u64 	%rd1, %rd8;
	cvta.to.global.u64 	%rd2, %rd7;
	mov.u32 	%r19, %tid.x;
	mov.u32 	%r20, %ctaid.x;
	mov.u32 	%r21, %ntid.x;
	mad.lo.s32 	%r1, %r20, %r21, %r19;
	setp.ge.u32 	%p1, %r1, %r18;
	@%p1 bra 	$L__BB0_8;
	cvta.to.global.u64 	%rd9, %rd5;
	cvta.to.global.u64 	%rd10, %rd6;
	mul.wide.u32 	%rd11, %r1, 32;
	add.s64 	%rd12, %rd2, %rd11;
	ld.global.v2.f64 	{%fd1, %fd2}, [%rd12];
	ld.global.f64 	%fd3, [%rd12+16];
	mul.wide.u32 	%rd13, %r1, 4;
	add.s64 	%rd14, %rd9, %rd13;
	ld.global.u32 	%r2, [%rd14];
	add.s64 	%rd15, %rd10, %rd13;
	ld.global.u32 	%r3, [%rd15];
	setp.lt.s32 	%p2, %r2, 1;
	@%p2 bra 	$L__BB0_8;
	cvta.to.global.u64 	%rd16, %rd4;
	add.s64 	%rd3, %rd16, %rd11;
	ld.global.v2.f64 	{%fd127, %fd126}, [%rd3];
	ld.global.f64 	%fd125, [%rd3+16];
	and.b32  	%r4, %r2, 3;
	setp.lt.u32 	%p3, %r2, 4;
	mov.b32 	%r30, 0;
	@%p3 bra 	$L__BB0_5;
	and.b32  	%r30, %r2, 2147483644;
	neg.s32 	%r29, %r30;
	mov.u32 	%r28, %r3;
$L__BB0_4:
	ld.param.f64 	%fd120, [_Z18force_kernel_plainPK7double4PS_PKiS4_S4_idd_param_7];
	ld.param.f64 	%fd118, [_Z18force_kernel_plainPK7double4PS_PKiS4_S4_idd_param_6];
	mul.wide.s32 	%rd18, %r28, 4;
	add.s64 	%rd19, %rd1, %rd18;
	ld.global.u32 	%r23, [%rd19];
	mul.wide.s32 	%rd20, %r23, 32;
	add.s64 	%rd21, %rd2, %rd20;
	ld.global.v2.f64 	{%fd24, %fd25}, [%rd21];
	sub.f64 	%fd26, %fd24, %fd1;
	sub.f64 	%fd27, %fd25, %fd2;
	ld.global.f64 	%fd28, [%rd21+16];
	sub.f64 	%fd29, %fd28, %fd3;
	mul.f64 	%fd30, %fd27, %fd27;
	fma.rn.f64 	%fd31, %fd26, %fd26, %fd30;
	fma.rn.f64 	%fd32, %fd29, %fd29, %fd31;
	mul.f64 	%fd33, %fd32, %fd32;
	mul.f64 	%fd34, %fd32, %fd33;
	fma.rn.f64 	%fd35, %fd34, 0d4038000000000000, 0dC048000000000000;
	mul.f64 	%fd36, %fd34, %fd34;
	mul.f64 	%fd37, %fd32, %fd36;
	div.rn.f64 	%fd38, %fd35, %fd37;
	mul.f64 	%fd39, %fd118, %fd38;
	setp.gt.f64 	%p4, %fd32, %fd120;
	selp.f64 	%fd40, 0d0000000000000000, %fd39, %p4;
	fma.rn.f64 	%fd41, %fd26, %fd40, %fd127;
	fma.rn.f64 	%fd42, %fd27, %fd40, %fd126;
	st.global.v2.f64 	[%rd3], {%fd41, %fd42};
	fma.rn.f64 	%fd43, %fd29, %fd40, %fd125;
	st.global.f64 	[%rd3+16], %fd43;
	ld.global.u32 	%r24, [%rd19+4];
	mul.wide.s32 	%rd22, %r24, 32;
	add.s64 	%rd23, %rd2, %rd22;
	ld.global.v2.f64 	{%fd44, %fd45}, [%rd23];
	sub.f64 	%fd46, %fd44, %fd1;
	sub.f64 	%fd47, %fd45, %fd2;
	ld.global.f64 	%fd48, [%rd23+16];
	sub.f64 	%fd49, %fd48, %fd3;
	mul.f64 	%fd50, %fd47, %fd47;
	fma.rn.f64 	%fd51, %fd46, %fd46, %fd50;
	fma.rn.f64 	%fd52, %fd49, %fd49, %fd51;
	mul.f64 	%fd53, %fd52, %fd52;
	mul.f64 	%fd54, %fd52, %fd53;
	fma.rn.f64 	%fd55, %fd54, 0d4038000000000000, 0dC048000000000000;
	mul.f64 	%fd56, %fd54, %fd54;
	mul.f64 	%fd57, %fd52, %fd56;
	div.rn.f64 	%fd58, %fd55, %fd57;
	mul.f64 	%fd59, %fd118, %fd58;
	setp.gt.f64 	%p5, %fd52, %fd120;
	selp.f64 	%fd60, 0d0000000000000000, %fd59, %p5;
	fma.rn.f64 	%fd61, %fd46, %fd60, %fd41;
	fma.rn.f64 	%fd62, %fd47, %fd60, %fd42;
	st.global.v2.f64 	[%rd3], {%fd61, %fd62};
	fma.rn.f64 	%fd63, %fd49, %fd60, %fd43;
	st.global.f64 	[%rd3+16], %fd63;
	ld.global.u32 	%r25, [%rd19+8];
	mul.wide.s32 	%rd24, %r25, 32;
	add.s64 	%rd25, %rd2, %rd24;
	ld.global.v2.f64 	{%fd64, %fd65}, [%rd25];
	sub.f64 	%fd66, %fd64, %fd1;
	sub.f64 	%fd67, %fd65, %fd2;
	ld.global.f64 	%fd68, [%rd25+16];
	sub.f64 	%fd69, %fd68, %fd3;
	mul.f64 	%fd70, %fd67, %fd67;
	fma.rn.f64 	%fd71, %fd66, %fd66, %fd70;
	fma.rn.f64 	%fd72, %fd69, %fd69, %fd71;
	mul.f64 	%fd73, %fd72, %fd72;
	mul.f64 	%fd74, %fd72, %fd73;
	fma.rn.f64 	%fd75, %fd74, 0d4038000000000000, 0dC048000000000000;
	mul.f64 	%fd76, %fd74, %fd74;
	mul.f64 	%fd77, %fd72, %fd76;
	div.rn.f64 	%fd78, %fd75, %fd77;
	mul.f64 	%fd79, %fd118, %fd78;
	setp.gt.f64 	%p6, %fd72, %fd120;
	selp.f64 	%fd80, 0d0000000000000000, %fd79, %p6;
	fma.rn.f64 	%fd81, %fd66, %fd80, %fd61;
	fma.rn.f64 	%fd82, %fd67, %fd80, %fd62;
	st.global.v2.f64 	[%rd3], {%fd81, %fd82};
	fma.rn.f64 	%fd83, %fd69, %fd80, %fd63;
	st.global.f64 	[%rd3+16], %fd83;
	ld.global.u32 	%r26, [%rd19+12];
	mul.wide.s32 	%rd26, %r26, 32;
	add.s64 	%rd27, %rd2, %rd26;
	ld.global.v2.f64 	{%fd84, %fd85}, [%rd27];
	sub.f64 	%fd86, %fd84, %fd1;
	sub.f64 	%fd87, %fd85, %fd2;
	ld.global.f64 	%fd88, [%rd27+16];
	sub.f64 	%fd89, %fd88, %fd3;
	mul.f64 	%fd90, %fd87, %fd87;
	fma.rn.f64 	%fd91, %fd86, %fd86, %fd90;
	fma.rn.f64 	%fd92, %fd89, %fd89, %fd91;
	mul.f64 	%fd93, %fd92, %fd92;
	mul.f64 	%fd94, %fd92, %fd93;
	fma.rn.f64 	%fd95, %fd94, 0d4038000000000000, 0dC048000000000000;
	mul.f64 	%fd96, %fd94, %fd94;
	mul.f64 	%fd97, %fd92, %fd96;
	div.rn.f64 	%fd98, %fd95, %fd97;
	mul.f64 	%fd99, %fd118, %fd98;
	setp.gt.f64 	%p7, %fd92, %fd120;
	selp.f64 	%fd100, 0d0000000000000000, %fd99, %p7;
	fma.rn.f64 	%fd127, %fd86, %fd100, %fd81;
	fma.rn.f64 	%fd126, %fd87, %fd100, %fd82;
	st.global.v2.f64 	[%rd3], {%fd127, %fd126};
	fma.rn.f64 	%fd125, %fd89, %fd100, %fd83;
	st.global.f64 	[%rd3+16], %fd125;
	add.s32 	%r29, %r29, 4;
	add.s32 	%r28, %r28, 4;
	setp.ne.s32 	%p8, %r29, 0;
	@%p8 bra 	$L__BB0_4;
$L__BB0_5:
	setp.eq.s32 	%p9, %r4, 0;
	@%p9 bra 	$L__BB0_8;
	add.s32 	%r32, %r30, %r3;
	neg.s32 	%r31, %r4;
$L__BB0_7:
	.pragma "nounroll";
	ld.param.f64 	%fd121, [_Z18force_kernel_plainPK7double4PS_PKiS4_S4_idd_param_7];
	ld.param.f64 	%fd119, [_Z18force_kernel_plainPK7double4PS_PKiS4_S4_idd_param_6];
	mul.wide.s32 	%rd28, %r32, 4;
	add.s64 	%rd29, %rd1, %rd28;
	ld.global.u32 	%r27, [%rd29];
	mul.wide.s32 	%rd30, %r27, 32;
	add.s64 	%rd31, %rd2, %rd30;
	ld.global.v2.f64 	{%fd101, %fd102}, [%rd31];
	sub.f64 	%fd103, %fd101, %fd1;
	sub.f64 	%fd104, %fd102, %fd2;
	ld.global.f64 	%fd105, [%rd31+16];
	sub.f64 	%fd106, %fd105, %fd3;
	mul.f64 	%fd107, %fd104, %fd104;
	fma.rn.f64 	%fd108, %fd103, %fd103, %fd107;
	fma.rn.f64 	%fd109, %fd106, %fd106, %fd108;
	mul.f64 	%fd110, %fd109, %fd109;
	mul.f64 	%fd111, %fd109, %fd110;
	fma.rn.f64 	%fd112, %fd111, 0d4038000000000000, 0dC048000000000000;
	mul.f64 	%fd113, %fd111, %fd111;
	mul.f64 	%fd114, %fd109, %fd113;
	div.rn.f64 	%fd115, %fd112, %fd114;
	mul.f64 	%fd116, %fd119, %fd115;
	setp.gt.f64 	%p10, %fd109, %fd121;
	selp.f64 	%fd117, 0d0000000000000000, %fd116, %p10;
	fma.rn.f64 	%fd127, %fd103, %fd117, %fd127;
	fma.rn.f64 	%fd126, %fd104, %fd117, %fd126;
	st.global.v2.f64 	[%rd3], {%fd127, %fd126};
	fma.rn.f64 	%fd125, %fd106, %fd117, %fd125;
	st.global.f64 	[%rd3+16], %fd125;
	add.s32 	%r32, %r32, 1;
	add.s32 	%r31, %r31, 1;
	setp.ne.s32 	%p11, %r31, 0;
	@%p11 bra 	$L__BB0_7;
$L__BB0_8:
	ret;

}
	// .globl	_Z19force_kernel_memoptPK7double4PS_PKiS4_S4_idd
.visible .entry _Z19force_kernel_memoptPK7double4PS_PKiS4_S4_idd(
	.param .u64 .ptr .align 1 _Z19force_kernel_memoptPK7double4PS_PKiS4_S4_idd_param_0,
	.param .u64 .ptr .align 1 _Z19force_kernel_memoptPK7double4PS_PKiS4_S4_idd_param_1,
	.param .u64 .ptr .align 1 _Z19force_kernel_memoptPK7double4PS_PKiS4_S4_idd_param_2,
	.param .u64 .ptr .align 1 _Z19force_kernel_memoptPK7double4PS_PKiS4_S4_idd_param_3,
	.param .u64 .ptr .align 1 _Z19force_kernel_memoptPK7double4PS_PKiS4_S4_idd_param_4,
	.param .u32 _Z19force_kernel_memoptPK7double4PS_PKiS4_S4_idd_param_5,
	.param .f64 _Z19force_kernel_memoptPK7double4PS_PKiS4_S4_idd_param_6,
	.param .f64 _Z19force_kernel_memoptPK7double4PS_PKiS4_S4_idd_param_7
)
{
	.reg .pred 	%p<16>;
	.reg .b32 	%r<34>;
	.reg .b64 	%rd<39>;
	.reg .b64 	%fd<196>;

	ld.param.u64 	%rd6, [_Z19force_kernel_memoptPK7double4PS_PKiS4_S4_idd_param_0];
	ld.param.u64 	%rd7, [_Z19force_kernel_memoptPK7double4PS_PKiS4_S4_idd_param_2];
	ld.param.u64 	%rd4, [_Z19force_kernel_memoptPK7double4PS_PKiS4_S4_idd_param_3];
	ld.param.u64 	%rd5, [_Z19force_kernel_memoptPK7double4PS_PKiS4_S4_idd_param_4];
	ld.param.u32 	%r14, [_Z19force_kernel_memoptPK7double4PS_PKiS4_S4_idd_param_5];
	ld.param.f64 	%fd31, [_Z19force_kernel_memoptPK7double4PS_PKiS4_S4_idd_param_6];
	cvta.to.global.u64 	%rd1, %rd7;
	cvta.to.global.u64 	%rd2, %rd6;
	mov.u32 	%r15, %tid.x;
	mov.u32 	%r16, %ctaid.x;
	mov.u32 	%r17, %ntid.x;
	mad.lo.s32 	%r1, %r16, %r17, %r15;
	setp.ge.u32 	%p1, %r1, %r14;
	@%p1 bra 	$L__BB1_11;
	cvta.to.global.u64 	%rd8, %rd4;
	cvta.to.global.u64 	%rd9, %rd5;
	mul.wide.u32 	%rd10, %r1, 32;
	add.s64 	%rd11, %rd2, %rd10;
	ld.global.nc.v2.f64 	{%fd1, %fd2}, [%rd11];
	ld.global.nc.f64 	%fd3, [%rd11+16];
	mul.wide.u32 	%rd12, %r1, 4;
	add.s64 	%rd13, %rd8, %rd12;
	ld.global.nc.u32 	%r2, [%rd13];
	add.s64 	%rd14, %rd9, %rd12;
	ld.global.nc.u32 	%r3, [%rd14];
	setp.lt.s32 	%p2, %r2, 1;
	mov.f64 	%fd193, 0d0000000000000000;
	mov.f64 	%fd194, %fd193;
	mov.f64 	%fd195, %fd193;
	@%p2 bra 	$L__BB1_10;
	setp.lt.u32 	%p3, %r2, 4;
	mov.f64 	%fd195, 0d0000000000000000;
	mov.b32 	%r33, 0;
	mov.f64 	%fd194, %fd195;
	mov.f64 	%fd193, %fd195;
	@%p3 bra 	$L__BB1_5;
	and.b32  	%r33, %r2, 2147483644;
	neg.s32 	%r31, %r33;
	mov.f64 	%fd195, 0d0000000000000000;
	mov.u32 	%r30, %r3;
$L__BB1_4:
	.pragma "nounroll";
	ld.param.f64 	%fd175, [_Z19force_kernel_memoptPK7double4PS_PKiS4_S4_idd_param_7];
	mul.wide.s32 	%rd15, %r30, 4;
	add.s64 	%rd16, %rd1, %rd15;
	ld.global.nc.u32 	%r20, [%rd16];
	mul.wide.s32 	%rd17, %r20, 32;
	add.s64 	%rd18, %rd2, %rd17;
	ld.global.nc.v2.f64 	{%fd37, %fd38}, [%rd18];
	sub.f64 	%fd39, %fd37, %fd1;
	sub.f64 	%fd40, %fd38, %fd2;
	ld.global.nc.f64 	%fd41, [%rd18+16];
	sub.f64 	%fd42, %fd41, %fd3;
	mul.f64 	%fd43, %fd40, %fd40;
	fma.rn.f64 	%fd44, %fd39, %fd39, %fd43;
	fma.rn.f64 	%fd45, %fd42, %fd42, %fd44;
	mul.f64 	%fd46, %fd45, %fd45;
	mul.f64 	%fd47, %fd45, %fd46;
	fma.rn.f64 	%fd48, %fd47, 0d4038000000000000, 0dC048000000000000;
	mul.f64 	%fd49, %fd47, %fd47;
	mul.f64 	%fd50, %fd45, %fd49;
	div.rn.f64 	%fd51, %fd48, %fd50;
	mul.f64 	%fd52, %fd31, %fd51;
	setp.gt.f64 	%p4, %fd45, %fd175;
	selp.f64 	%fd53, 0d0000000000000000, %fd52, %p4;
	fma.rn.f64 	%fd54, %fd39, %fd53, %fd193;
	fma.rn.f64 	%fd55, %fd40, %fd53, %fd194;
	fma.rn.f64 	%fd56, %fd42, %fd53, %fd195;
	ld.global.nc.u32 	%r21, [%rd16+4];
	mul.wide.s32 	%rd19, %r21, 32;
	add.s64 	%rd20, %rd2, %rd19;
	ld.global.nc.v2.f64 	{%fd57, %fd58}, [%rd20];
	sub.f64 	%fd59, %fd57, %fd1;
	sub.f64 	%fd60, %fd58, %fd2;
	ld.global.nc.f64 	%fd61, [%rd20+16];
	sub.f64 	%fd62, %fd61, %fd3;
	mul.f64 	%fd63, %fd60, %fd60;
	fma.rn.f64 	%fd64, %fd59, %fd59, %fd63;
	fma.rn.f64 	%fd65, %fd62, %fd62, %fd64;
	mul.f64 	%fd66, %fd65, %fd65;
	mul.f64 	%fd67, %fd65, %fd66;
	fma.rn.f64 	%fd68, %fd67, 0d4038000000000000, 0dC048000000000000;
	mul.f64 	%fd69, %fd67, %fd67;
	mul.f64 	%fd70, %fd65, %fd69;
	div.rn.f64 	%fd71, %fd68, %fd70;
	mul.f64 	%fd72, %fd31, %fd71;
	setp.gt.f64 	%p5, %fd65, %fd175;
	selp.f64 	%fd73, 0d0000000000000000, %fd72, %p5;
	fma.rn.f64 	%fd74, %fd59, %fd73, %fd54;
	fma.rn.f64 	%fd75, %fd60, %fd73, %fd55;
	fma.rn.f64 	%fd76, %fd62, %fd73, %fd56;
	ld.global.nc.u32 	%r22, [%rd16+8];
	mul.wide.s32 	%rd21, %r22, 32;
	add.s64 	%rd22, %rd2, %rd21;
	ld.global.nc.v2.f64 	{%fd77, %fd78}, [%rd22];
	sub.f64 	%fd79, %fd77, %fd1;
	sub.f64 	%fd80, %fd78, %fd2;
	ld.global.nc.f64 	%fd81, [%rd22+16];
	sub.f64 	%fd82, %fd81, %fd3;
	mul.f64 	%fd83, %fd80, %fd80;
	fma.rn.f64 	%fd84, %fd79, %fd79, %fd83;
	fma.rn.f64 	%fd85, %fd82, %fd82, %fd84;
	mul.f64 	%fd86, %fd85, %fd85;
	mul.f64 	%fd87, %fd85, %fd86;
	fma.rn.f64 	%fd88, %fd87, 0d4038000000000000, 0dC048000000000000;
	mul.f64 	%fd89, %fd87, %fd87;
	mul.f64 	%fd90, %fd85, %fd89;
	div.rn.f64 	%fd91, %fd88, %fd90;
	mul.f64 	%fd92, %fd31, %fd91;
	setp.gt.f64 	%p6, %fd85, %fd175;
	selp.f64 	%fd93, 0d0000000000000000, %fd92, %p6;
	fma.rn.f64 	%fd94, %fd79, %fd93, %fd74;
	fma.rn.f64 	%fd95, %fd80, %fd93, %fd75;
	fma.rn.f64 	%fd96, %fd82, %fd93, %fd76;
	ld.global.nc.u32 	%r23, [%rd16+12];
	mul.wide.s32 	%rd23, %r23, 32;
	add.s64 	%rd24, %rd2, %rd23;
	ld.global.nc.v2.f64 	{%fd97, %fd98}, [%rd24];
	sub.f64 	%fd99, %fd97, %fd1;
	sub.f64 	%fd100, %fd98, %fd2;
	ld.global.nc.f64 	%fd101, [%rd24+16];
	sub.f64 	%fd102, %fd101, %fd3;
	mul.f64 	%fd103, %fd100, %fd100;
	fma.rn.f64 	%fd104, %fd99, %fd99, %fd103;
	fma.rn.f64 	%fd105, %fd102, %fd102, %fd104;
	mul.f64 	%fd106, %fd105, %fd105;
	mul.f64 	%fd107, %fd105, %fd106;
	fma.rn.f64 	%fd108, %fd107, 0d4038000000000000, 0dC048000000000000;
	mul.f64 	%fd109, %fd107, %fd107;
	mul.f64 	%fd110, %fd105, %fd109;
	div.rn.f64 	%fd111, %fd108, %fd110;
	mul.f64 	%fd112, %fd31, %fd111;
	setp.gt.f64 	%p7, %fd105, %fd175;
	selp.f64 	%fd113, 0d0000000000000000, %fd112, %p7;
	fma.rn.f64 	%fd193, %fd99, %fd113, %fd94;
	fma.rn.f64 	%fd194, %fd100, %fd113, %fd95;
	fma.rn.f64 	%fd195, %fd102, %fd113, %fd96;
	add.s32 	%r31, %r31, 4;
	add.s32 	%r30, %r30, 4;
	setp.ne.s32 	%p8, %r31, 0;
	@%p8 bra 	$L__BB1_4;
$L__BB1_5:
	and.b32  	%r11, %r2, 3;
	setp.eq.s32 	%p9, %r11, 0;
	@%p9 bra 	$L__BB1_10;
	setp.eq.s32 	%p10, %r11, 1;
	@%p10 bra 	$L__BB1_8;
	ld.param.f64 	%fd176, [_Z19force_kernel_memoptPK7double4PS_PKiS4_S4_idd_param_7];
	add.s32 	%r24, %r33, %r3;
	mul.wide.s32 	%rd25, %r24, 4;
	add.s64 	%rd26, %rd1, %rd25;
	ld.global.nc.u32 	%r25, [%rd26];
	mul.wide.s32 	%rd27, %r25, 32;
	add.s64 	%rd28, %rd2, %rd27;
	ld.global.nc.v2.f64 	{%fd115, %fd116}, [%rd28];
	sub.f64 	%fd117, %fd115, %fd1;
	sub.f64 	%fd118, %fd116, %fd2;
	ld.global.nc.f64 	%fd119, [%rd28+16];
	sub.f64 	%fd120, %fd119, %fd3;
	mul.f64 	%fd121, %fd118, %fd118;
	fma.rn.f64 	%fd122, %fd117, %fd117, %fd121;
	fma.rn.f64 	%fd123, %fd120, %fd120, %fd122;
	mul.f64 	%fd124, %fd123, %fd123;
	mul.f64 	%fd125, %fd123, %fd124;
	fma.rn.f64 	%fd126, %fd125, 0d4038000000000000, 0dC048000000000000;
	mul.f64 	%fd127, %fd125, %fd125;
	mul.f64 	%fd128, %fd123, %fd127;
	div.rn.f64 	%fd129, %fd126, %fd128;
	mul.f64 	%fd130, %fd31, %fd129;
	setp.gt.f64 	%p11, %fd123, %fd176;
	selp.f64 	%fd131, 0d0000000000000000, %fd130, %p11;
	fma.rn.f64 	%fd132, %fd117, %fd131, %fd193;
	fma.rn.f64 	%fd133, %fd118, %fd131, %fd194;
	fma.rn.f64 	%fd134, %fd120, %fd131, %fd195;
	ld.global.nc.u32 	%r26, [%rd26+4];
	mul.wide.s32 	%rd29, %r26, 32;
	add.s64 	%rd30, %rd2, %rd29;
	ld.global.nc.v2.f64 	{%fd135, %fd136}, [%rd30];
	sub.f64 	%fd137, %fd135, %fd1;
	sub.f64 	%fd138, %fd136, %fd2;
	ld.global.nc.f64 	%fd139, [%rd30+16];
	sub.f64 	%fd140, %fd139, %fd3;
	mul.f64 	%fd141, %fd138, %fd138;
	fma.rn.f64 	%fd142, %fd137, %fd137, %fd141;
	fma.rn.f64 	%fd143, %fd140, %fd140, %fd142;
	mul.f64 	%fd144, %fd143, %fd143;
	mul.f64 	%fd145, %fd143, %fd144;
	fma.rn.f64 	%fd146, %fd145, 0d4038000000000000, 0dC048000000000000;
	mul.f64 	%fd147, %fd145, %fd145;
	mul.f64 	%fd148, %fd143, %fd147;
	div.rn.f64 	%fd149, %fd146, %fd148;
	mul.f64 	%fd150, %fd31, %fd149;
	setp.gt.f64 	%p12, %fd143, %fd176;
	selp.f64 	%fd151, 0d0000000000000000, %fd150, %p12;
	fma.rn.f64 	%fd193, %fd137, %fd151, %fd132;
	fma.rn.f64 	%fd194, %fd138, %fd151, %fd133;
	fma.rn.f64 	%fd195, %fd140, %fd151, %fd134;
	add.s32 	%r33, %r33, 2;
$L__BB1_8:
	and.b32  	%r27, %r2, 1;
	setp.eq.b32 	%p13, %r27, 1;
	not.pred 	%p14, %p13;
	@%p14 bra 	$L__BB1_10;
	ld.param.f64 	%fd177, [_Z19force_kernel_memoptPK7double4PS_PKiS4_S4_idd_param_7];
	add.s32 	%r28, %r33, %r3;
	mul.wide.s32 	%rd31, %r28, 4;
	add.s64 	%rd32, %rd1, %rd31;
	ld.global.nc.u32 	%r29, [%rd32];
	mul.wide.s32 	%rd33, %r29, 32;
	add.s64 	%rd34, %rd2, %rd33;
	ld.global.nc.v2.f64 	{%fd152, %fd153}, [%rd34];
	sub.f64 	%fd154, %fd152, %fd1;
	sub.f64 	%fd155, %fd153, %fd2;
	ld.global.nc.f64 	%fd156, [%rd34+16];
	sub.f64 	%fd157, %fd156, %fd3;
	mul.f64 	%fd158, %fd155, %fd155;
	fma.rn.f64 	%fd159, %fd154, %fd154, %fd158;
	fma.rn.f64 	%fd160, %fd157, %fd157, %fd159;
	mul.f64 	%fd161, %fd160, %fd160;
	mul.f64 	%fd162, %fd160, %fd161;
	fma.rn.f64 	%fd163, %fd162, 0d4038000000000000, 0dC048000000000000;
	mul.f64 	%fd164, %fd162, %fd162;
	mul.f64 	%fd165, %fd160, %fd164;
	div.rn.f64 	%fd166, %fd163, %fd165;
	mul.f64 	%fd167, %fd31, %fd166;
	setp.gt.f64 	%p15, %fd160, %fd177;
	selp.f64 	%fd168, 0d0000000000000000, %fd167, %p15;
	fma.rn.f64 	%fd193, %fd154, %fd168, %fd193;
	fma.rn.f64 	%fd194, %fd155, %fd168, %fd194;
	fma.rn.f64 	%fd195, %fd157, %fd168, %fd195;
$L__BB1_10:
	ld.param.u64 	%rd38, [_Z19force_kernel_memoptPK7double4PS_PKiS4_S4_idd_param_1];
	cvta.to.global.u64 	%rd35, %rd38;
	mul.wide.u32 	%rd36, %r1, 32;
	add.s64 	%rd37, %rd35, %rd36;
	ld.global.v2.f64 	{%fd169, %fd170}, [%rd37];
	add.f64 	%fd171, %fd193, %fd169;
	add.f64 	%fd172, %fd194, %fd170;
	st.global.v2.f64 	[%rd37], {%fd171, %fd172};
	ld.global.f64 	%fd173, [%rd37+16];
	add.f64 	%fd174, %fd195, %fd173;
	st.global.f64 	[%rd37+16], %fd174;
$L__BB1_11:
	ret;

}
	// .globl	_Z20force_kernel_memopt2PK7double4PS_PKiS4_idd
.visible .entry _Z20force_kernel_memopt2PK7double4PS_PKiS4_idd(
	.param .u64 .ptr .align 1 _Z20force_kernel_memopt2PK7double4PS_PKiS4_idd_param_0,
	.param .u64 .ptr .align 1 _Z20force_kernel_memopt2PK7double4PS_PKiS4_idd_param_1,
	.param .u64 .ptr .align 1 _Z20force_kernel_memopt2PK7double4PS_PKiS4_idd_param_2,
	.param .u64 .ptr .align 1 _Z20force_kernel_memopt2PK7double4PS_PKiS4_idd_param_3,
	.param .u32 _Z20force_kernel_memopt2PK7double4PS_PKiS4_idd_param_4,
	.param .f64 _Z20force_kernel_memopt2PK7double4PS_PKiS4_idd_param_5,
	.param .f64 _Z20force_kernel_memopt2PK7double4PS_PKiS4_idd_param_6
)
{
	.reg .pred 	%p<16>;
	.reg .b32 	%r<21>;
	.reg .b64 	%rd<47>;
	.reg .b64 	%fd<195>;

	ld.param.u64 	%rd13, [_Z20force_kernel_memopt2PK7double4PS_PKiS4_idd_param_0];
	ld.param.u64 	%rd10, [_Z20force_kernel_memopt2PK7double4PS_PKiS4_idd_param_1];
	ld.param.u64 	%rd11, [_Z20force_kernel_memopt2PK7double4PS_PKiS4_idd_param_2];
	ld.param.u64 	%rd12, [_Z20force_kernel_memopt2PK7double4PS_PKiS4_idd_param_3];
	ld.param.u32 	%r7, [_Z20force_kernel_memopt2PK7double4PS_PKiS4_idd_param_4];
	cvta.to.global.u64 	%rd1, %rd13;
	mov.u32 	%r8, %tid.x;
	mov.u32 	%r9, %ctaid.x;
	mov.u32 	%r10, %ntid.x;
	mad.lo.s32 	%r1, %r9, %r10, %r8;
	setp.ge.u32 	%p1, %r1, %r7;
	@%p1 bra 	$L__BB2_11;
	cvta.to.global.u64 	%rd14, %rd10;
	cvta.to.global.u64 	%rd15, %rd12;
	mul.wide.u32 	%rd16, %r1, 32;
	add.s64 	%rd17, %rd1, %rd16;
	ld.global.nc.v2.f64 	{%fd1, %fd2}, [%rd17];
	ld.global.nc.f64 	%fd3, [%rd17+16];
	mul.wide.u32 	%rd18, %r1, 4;
	add.s64 	%rd19, %rd15, %rd18;
	ld.global.nc.u32 	%r2, [%rd19];
	add.s64 	%rd46, %rd11, %rd18;
	add.s64 	%rd3, %rd14, %rd16;
	ld.global.v2.f64 	{%fd194, %fd193}, [%rd3];
	ld.global.v2.f64 	{%fd192, %fd7}, [%rd3+16];
	setp.lt.s32 	%p2, %r2, 1;
	@%p2 bra 	$L__BB2_10;
	setp.lt.u32 	%p3, %r2, 4;
	@%p3 bra 	$L__BB2_5;
	and.b32  	%r11, %r2, 2147483644;
	neg.s32 	%r20, %r11;
	mul.wide.s32 	%rd26, %r7, 4;
	mul.wide.s32 	%rd33, %r7, 16;
	mov.u64 	%rd44, %rd46;
$L__BB2_4:
	.pragma "nounroll";
	ld.param.f64 	%fd174, [_Z20force_kernel_memopt2PK7double4PS_PKiS4_idd_param_6];
	ld.param.f64 	%fd171, [_Z20force_kernel_memopt2PK7double4PS_PKiS4_idd_param_5];
	// begin inline asm
	ld.global.nc.s32 %r12, [%rd44];
	// end inline asm
	mul.wide.s32 	%rd24, %r12, 32;
	add.s64 	%rd25, %rd1, %rd24;
	ld.global.nc.v2.f64 	{%fd39, %fd40}, [%rd25];
	sub.f64 	%fd41, %fd39, %fd1;
	sub.f64 	%fd42, %fd40, %fd2;
	ld.global.nc.f64 	%fd43, [%rd25+16];
	sub.f64 	%fd44, %fd43, %fd3;
	mul.f64 	%fd45, %fd42, %fd42;
	fma.rn.f64 	%fd46, %fd41, %fd41, %fd45;
	fma.rn.f64 	%fd47, %fd44, %fd44, %fd46;
	mul.f64 	%fd48, %fd47, %fd47;
	mul.f64 	%fd49, %fd47, %fd48;
	fma.rn.f64 	%fd50, %fd49, 0d4038000000000000, 0dC048000000000000;
	mul.f64 	%fd51, %fd49, %fd49;
	mul.f64 	%fd52, %fd47, %fd51;
	div.rn.f64 	%fd53, %fd50, %fd52;
	mul.f64 	%fd54, %fd171, %fd53;
	setp.gt.f64 	%p4, %fd47, %fd174;
	selp.f64 	%fd55, 0d0000000000000000, %fd54, %p4;
	fma.rn.f64 	%fd56, %fd41, %fd55, %fd194;
	fma.rn.f64 	%fd57, %fd42, %fd55, %fd193;
	fma.rn.f64 	%fd58, %fd44, %fd55, %fd192;
	add.s64 	%rd21, %rd44, %rd26;
	// begin inline asm
	ld.global.nc.s32 %r13, [%rd21];
	// end inline asm
	mul.wide.s32 	%rd27, %r13, 32;
	add.s64 	%rd28, %rd1, %rd27;
	ld.global.nc.v2.f64 	{%fd59, %fd60}, [%rd28];
	sub.f64 	%fd61, %fd59, %fd1;
	sub.f64 	%fd62, %fd60, %fd2;
	ld.global.nc.f64 	%fd63, [%rd28+16];
	sub.f64 	%fd64, %fd63, %fd3;
	mul.f64 	%fd65, %fd62, %fd62;
	fma.rn.f64 	%fd66, %fd61, %fd61, %fd65;
	fma.rn.f64 	%fd67, %fd64, %fd64, %fd66;
	mul.f64 	%fd68, %fd67, %fd67;
	mul.f64 	%fd69, %fd67, %fd68;
	fma.rn.f64 	%fd70, %fd69, 0d4038000000000000, 0dC048000000000000;
	mul.f64 	%fd71, %fd69, %fd69;
	mul.f64 	%fd72, %fd67, %fd71;
	div.rn.f64 	%fd73, %fd70, %fd72;
	mul.f64 	%fd74, %fd171, %fd73;
	setp.gt.f64 	%p5, %fd67, %fd174;
	selp.f64 	%fd75, 0d0000000000000000, %fd74, %p5;
	fma.rn.f64 	%fd76, %fd61, %fd75, %fd56;
	fma.rn.f64 	%fd77, %fd62, %fd75, %fd57;
	fma.rn.f64 	%fd78, %fd64, %fd75, %fd58;
	add.s64 	%rd22, %rd21, %rd26;
	// begin inline asm
	ld.global.nc.s32 %r14, [%rd22];
	// end inline asm
	mul.wide.s32 	%rd29, %r14, 32;
	add.s64 	%rd30, %rd1, %rd29;
	ld.global.nc.v2.f64 	{%fd79, %fd80}, [%rd30];
	sub.f64 	%fd81, %fd79, %fd1;
	sub.f64 	%fd82, %fd80, %fd2;
	ld.global.nc.f64 	%fd83, [%rd30+16];
	sub.f64 	%fd84, %fd83, %fd3;
	mul.f64 	%fd85, %fd82, %fd82;
	fma.rn.f64 	%fd86, %fd81, %fd81, %fd85;
	fma.rn.f64 	%fd87, %fd84, %fd84, %fd86;
	mul.f64 	%fd88, %fd87, %fd87;
	mul.f64 	%fd89, %fd87, %fd88;
	fma.rn.f64 	%fd90, %fd89, 0d4038000000000000, 0dC048000000000000;
	mul.f64 	%fd91, %fd89, %fd89;
	mul.f64 	%fd92, %fd87, %fd91;
	div.rn.f64 	%fd93, %fd90, %fd92;
	mul.f64 	%fd94, %fd171, %fd93;
	setp.gt.f64 	%p6, %fd87, %fd174;
	selp.f64 	%fd95, 0d0000000000000000, %fd94, %p6;
	fma.rn.f64 	%fd96, %fd81, %fd95, %fd76;
	fma.rn.f64 	%fd97, %fd82, %fd95, %fd77;
	fma.rn.f64 	%fd98, %fd84, %fd95, %fd78;
	add.s64 	%rd23, %rd22, %rd26;
	// begin inline asm
	ld.global.nc.s32 %r15, [%rd23];
	// end inline asm
	mul.wide.s32 	%rd31, %r15, 32;
	add.s64 	%rd32, %rd1, %rd31;
	ld.global.nc.v2.f64 	{%fd99, %fd100}, [%rd32];
	sub.f64 	%fd101, %fd99, %fd1;
	sub.f64 	%fd102, %fd100, %fd2;
	ld.global.nc.f64 	%fd103, [%rd32+16];
	sub.f64 	%fd104, %fd103, %fd3;
	mul.f64 	%fd105, %fd102, %fd102;
	fma.rn.f64 	%fd106, %fd101, %fd101, %fd105;
	fma.rn.f64 	%fd107, %fd104, %fd104, %fd106;
	mul.f64 	%fd108, %fd107, %fd107;
	mul.f64 	%fd109, %fd107, %fd108;
	fma.rn.f64 	%fd110, %fd109, 0d4038000000000000, 0dC048000000000000;
	mul.f64 	%fd111, %fd109, %fd109;
	mul.f64 	%fd112, %fd107, %fd111;
	div.rn.f64 	%fd113, %fd110, %fd112;
	mul.f64 	%fd114, %fd171, %fd113;
	setp.gt.f64 	%p7, %fd107, %fd174;
	selp.f64 	%fd115, 0d0000000000000000, %fd114, %p7;
	fma.rn.f64 	%fd194, %fd101, %fd115, %fd96;
	fma.rn.f64 	%fd193, %fd102, %fd115, %fd97;
	fma.rn.f64 	%fd192, %fd104, %fd115, %fd98;
	add.s64 	%rd46, %rd44, %rd33;
	add.s32 	%r20, %r20, 4;
	setp.ne.s32 	%p8, %r20, 0;
	add.s64 	%rd44, %rd23, %rd26;
	@%p8 bra 	$L__BB2_4;
$L__BB2_5:
	and.b32  	%r6, %r2, 3;
	setp.eq.s32 	%p9, %r6, 0;
	@%p9 bra 	$L__BB2_10;
	setp.eq.s32 	%p10, %r6, 1;
	@%p10 bra 	$L__BB2_8;
	ld.param.f64 	%fd175, [_Z20force_kernel_memopt2PK7double4PS_PKiS4_idd_param_6];
	ld.param.f64 	%fd172, [_Z20force_kernel_memopt2PK7double4PS_PKiS4_idd_param_5];
	// begin inline asm
	ld.global.nc.s32 %r16, [%rd46];
	// end inline asm
	mul.wide.s32 	%rd36, %r16, 32;
	add.s64 	%rd37, %rd1, %rd36;
	ld.global.nc.v2.f64 	{%fd117, %fd118}, [%rd37];
	sub.f64 	%fd119, %fd117, %fd1;
	sub.f64 	%fd120, %fd118, %fd2;
	ld.global.nc.f64 	%fd121, [%rd37+16];
	sub.f64 	%fd122, %fd121, %fd3;
	mul.f64 	%fd123, %fd120, %fd120;
	fma.rn.f64 	%fd124, %fd119, %fd119, %fd123;
	fma.rn.f64 	%fd125, %fd122, %fd122, %fd124;
	mul.f64 	%fd126, %fd125, %fd125;
	mul.f64 	%fd127, %fd125, %fd126;
	fma.rn.f64 	%fd128, %fd127, 0d4038000000000000, 0dC048000000000000;
	mul.f64 	%fd129, %fd127, %fd127;
	mul.f64 	%fd130, %fd125, %fd129;
	div.rn.f64 	%fd131, %fd128, %fd130;
	mul.f64 	%fd132, %fd172, %fd131;
	setp.gt.f64 	%p11, %fd125, %fd175;
	selp.f64 	%fd133, 0d0000000000000000, %fd132, %p11;
	fma.rn.f64 	%fd134, %fd119, %fd133, %fd194;
	fma.rn.f64 	%fd135, %fd120, %fd133, %fd193;
	fma.rn.f64 	%fd136, %fd122, %fd133, %fd192;
	mul.wide.s32 	%rd38, %r7, 4;
	add.s64 	%rd35, %rd46, %rd38;
	// begin inline asm
	ld.global.nc.s32 %r17, [%rd35];
	// end inline asm
	mul.wide.s32 	%rd39, %r17, 32;
	add.s64 	%rd40, %rd1, %rd39;
	ld.global.nc.v2.f64 	{%fd137, %fd138}, [%rd40];
	sub.f64 	%fd139, %fd137, %fd1;
	sub.f64 	%fd140, %fd138, %fd2;
	ld.global.nc.f64 	%fd141, [%rd40+16];
	sub.f64 	%fd142, %fd141, %fd3;
	mul.f64 	%fd143, %fd140, %fd140;
	fma.rn.f64 	%fd144, %fd139, %fd139, %fd143;
	fma.rn.f64 	%fd145, %fd142, %fd142, %fd144;
	mul.f64 	%fd146, %fd145, %fd145;
	mul.f64 	%fd147, %fd145, %fd146;
	fma.rn.f64 	%fd148, %fd147, 0d4038000000000000, 0dC048000000000000;
	mul.f64 	%fd149, %fd147, %fd147;
	mul.f64 	%fd150, %fd145, %fd149;
	div.rn.f64 	%fd151, %fd148, %fd150;
	mul.f64 	%fd152, %fd172, %fd151;
	setp.gt.f64 	%p12, %fd145, %fd175;
	selp.f64 	%fd153, 0d0000000000000000, %fd152, %p12;
	fma.rn.f64 	%fd194, %fd139, %fd153, %fd134;
	fma.rn.f64 	%fd193, %fd140, %fd153, %fd135;
	fma.rn.f64 	%fd192, %fd142, %fd153, %fd136;
	add.s64 	%rd46, %rd35, %rd38;
$L__BB2_8:
	and.b32  	%r18, %r2, 1;
	setp.eq.b32 	%p13, %r18, 1;
	not.pred 	%p14, %p13;
	@%p14 bra 	$L__BB2_10;
	ld.param.f64 	%fd176, [_Z20force_kernel_memopt2PK7double4PS_PKiS4_idd_param_6];
	ld.param.f64 	%fd173, [_Z20force_kernel_memopt2PK7double4PS_PKiS4_idd_param_5];
	// begin inline asm
	ld.global.nc.s32 %r19, [%rd46];
	// end inline asm
	mul.wide.s32 	%rd42, %r19, 32;
	add.s64 	%rd43, %rd1, %rd42;
	ld.global.nc.v2.f64 	{%fd154, %fd155}, [%rd43];
	sub.f64 	%fd156, %fd154, %fd1;
	sub.f64 	%fd157, %fd155, %fd2;
	ld.global.nc.f64 	%fd158, [%rd43+16];
	sub.f64 	%fd159, %fd158, %fd3;
	mul.f64 	%fd160, %fd157, %fd157;
	fma.rn.f64 	%fd161, %fd156, %fd156, %fd160;
	fma.rn.f64 	%fd162, %fd159, %fd159, %fd161;
	mul.f64 	%fd163, %fd162, %fd162;
	mul.f64 	%fd164, %fd162, %fd163;
	fma.rn.f64 	%fd165, %fd164, 0d4038000000000000, 0dC048000000000000;
	mul.f64 	%fd166, %fd164, %fd164;
	mul.f64 	%fd167, %fd162, %fd166;
	div.rn.f64 	%fd168, %fd165, %fd167;
	mul.f64 	%fd169, %fd173, %fd168;
	setp.gt.f64 	%p15, %fd162, %fd176;
	selp.f64 	%fd170, 0d0000000000000000, %fd169, %p15;
	fma.rn.f64 	%fd194, %fd156, %fd170, %fd194;
	fma.rn.f64 	%fd193, %fd157, %fd170, %fd193;
	fma.rn.f64 	%fd192, %fd159, %fd170, %fd192;
$L__BB2_10:
	st.global.v2.f64 	[%rd3], {%fd194, %fd193};
	st.global.v2.f64 	[%rd3+16], {%fd192, %fd7};
$L__BB2_11:
	ret;

}
	// .globl	_Z22force_kernel_unrollingPK7double4PS_PKiS4_idd
.visible .entry _Z22force_kernel_unrollingPK7double4PS_PKiS4_idd(
	.param .u64 .ptr .align 1 _Z22force_kernel_unrollingPK7double4PS_PKiS4_idd_param_0,
	.param .u64 .ptr .align 1 _Z22force_kernel_unrollingPK7double4PS_PKiS4_idd_param_1,
	.param .u64 .ptr .align 1 _Z22force_kernel_unrollingPK7double4PS_PKiS4_idd_param_2,
	.param .u64 .ptr .align 1 _Z22force_kernel_unrollingPK7double4PS_PKiS4_idd_param_3,
	.param .u32 _Z22force_kernel_unrollingPK7double4PS_PKiS4_idd_param_4,
	.param .f64 _Z22force_kernel_unrollingPK7double4PS_PKiS4_idd_param_5,
	.param .f64 _Z22force_kernel_unrollingPK7double4PS_PKiS4_idd_param_6
)
{
	.reg .pred 	%p<11>;
	.reg .b32 	%r<26>;
	.reg .b64 	%rd<46>;
	.reg .b64 	%fd<136>;

	ld.param.u64 	%rd9, [_Z22force_kernel_unrollingPK7double4PS_PKiS4_idd_param_0];
	ld.param.u64 	%rd11, [_Z22force_kernel_unrollingPK7double4PS_PKiS4_idd_param_2];
	ld.param.u64 	%rd12, [_Z22force_kernel_unrollingPK7double4PS_PKiS4_idd_param_3];
	ld.param.u32 	%r9, [_Z22force_kernel_unrollingPK7double4PS_PKiS4_idd_param_4];
	cvta.to.global.u64 	%rd1, %rd9;
	mov.u32 	%r10, %tid.x;
	mov.u32 	%r11, %ctaid.x;
	mov.u32 	%r12, %ntid.x;
	mad.lo.s32 	%r1, %r11, %r12, %r10;
	setp.ge.u32 	%p1, %r1, %r9;
	@%p1 bra 	$L__BB3_7;
	ld.param.u64 	%rd41, [_Z22force_kernel_unrollingPK7double4PS_PKiS4_idd_param_1];
	cvta.to.global.u64 	%rd13, %rd41;
	cvta.to.global.u64 	%rd14, %rd12;
	mul.wide.u32 	%rd15, %r1, 32;
	add.s64 	%rd16, %rd1, %rd15;
	ld.global.nc.v2.f64 	{%fd1, %fd2}, [%rd16];
	ld.global.nc.f64 	%fd3, [%rd16+16];
	mul.wide.u32 	%rd17, %r1, 4;
	add.s64 	%rd18, %rd14, %rd17;
	ld.global.nc.u32 	%r2, [%rd18];
	add.s64 	%rd44, %rd11, %rd17;
	add.s64 	%rd19, %rd13, %rd15;
	ld.global.v2.f64 	{%fd130, %fd131}, [%rd19];
	ld.global.v2.f64 	{%fd132, %fd7}, [%rd19+16];
	and.b32  	%r25, %r2, 3;
	setp.eq.s32 	%p2, %r25, 0;
	@%p2 bra 	$L__BB3_4;
	ld.param.u32 	%r22, [_Z22force_kernel_unrollingPK7double4PS_PKiS4_idd_param_4];
	neg.s32 	%r24, %r25;
	mul.wide.s32 	%rd3, %r22, 4;
$L__BB3_3:
	ld.param.f64 	%fd125, [_Z22force_kernel_unrollingPK7double4PS_PKiS4_idd_param_6];
	ld.param.f64 	%fd123, [_Z22force_kernel_unrollingPK7double4PS_PKiS4_idd_param_5];
	// begin inline asm
	ld.global.nc.s32 %r13, [%rd44];
	// end inline asm
	mul.wide.s32 	%rd21, %r13, 32;
	add.s64 	%rd22, %rd1, %rd21;
	ld.global.nc.v2.f64 	{%fd29, %fd30}, [%rd22];
	sub.f64 	%fd31, %fd29, %fd1;
	sub.f64 	%fd32, %fd30, %fd2;
	ld.global.nc.f64 	%fd33, [%rd22+16];
	sub.f64 	%fd34, %fd33, %fd3;
	mul.f64 	%fd35, %fd32, %fd32;
	fma.rn.f64 	%fd36, %fd31, %fd31, %fd35;
	fma.rn.f64 	%fd37, %fd34, %fd34, %fd36;
	mul.f64 	%fd38, %fd37, %fd37;
	mul.f64 	%fd39, %fd37, %fd38;
	fma.rn.f64 	%fd40, %fd39, 0d4038000000000000, 0dC048000000000000;
	mul.f64 	%fd41, %fd39, %fd39;
	mul.f64 	%fd42, %fd37, %fd41;
	div.rn.f64 	%fd43, %fd40, %fd42;
	mul.f64 	%fd44, %fd123, %fd43;
	setp.gt.f64 	%p3, %fd37, %fd125;
	selp.f64 	%fd45, 0d0000000000000000, %fd44, %p3;
	fma.rn.f64 	%fd130, %fd31, %fd45, %fd130;
	fma.rn.f64 	%fd131, %fd32, %fd45, %fd131;
	fma.rn.f64 	%fd132, %fd34, %fd45, %fd132;
	add.s32 	%r24, %r24, 1;
	setp.eq.s32 	%p4, %r24, 0;
	add.s64 	%rd44, %rd44, %rd3;
	@%p4 bra 	$L__BB3_4;
	bra.uni 	$L__BB3_3;
$L__BB3_4:
	setp.lt.s32 	%p5, %r2, 4;
	@%p5 bra 	$L__BB3_6;
$L__BB3_5:
	ld.param.f64 	%fd126, [_Z22force_kernel_unrollingPK7double4PS_PKiS4_idd_param_6];
	ld.param.f64 	%fd124, [_Z22force_kernel_unrollingPK7double4PS_PKiS4_idd_param_5];
	ld.param.u32 	%r23, [_Z22force_kernel_unrollingPK7double4PS_PKiS4_idd_param_4];
	ld.param.u64 	%rd40, [_Z22force_kernel_unrollingPK7double4PS_PKiS4_idd_param_0];
	// begin inline asm
	ld.global.nc.s32 %r14, [%rd44];
	// end inline asm
	mul.wide.s32 	%rd27, %r23, 4;
	add.s64 	%rd24, %rd44, %rd27;
	// begin inline asm
	ld.global.nc.s32 %r15, [%rd24];
	// end inline asm
	add.s64 	%rd25, %rd24, %rd27;
	// begin inline asm
	ld.global.nc.s32 %r16, [%rd25];
	// end inline asm
	add.s64 	%rd26, %rd25, %rd27;
	// begin inline asm
	ld.global.nc.s32 %r17, [%rd26];
	// end inline asm
	cvta.to.global.u64 	%rd28, %rd40;
	mul.wide.s32 	%rd29, %r14, 32;
	add.s64 	%rd30, %rd28, %rd29;
	ld.global.nc.v2.f64 	{%fd46, %fd47}, [%rd30];
	sub.f64 	%fd48, %fd46, %fd1;
	sub.f64 	%fd49, %fd47, %fd2;
	ld.global.nc.f64 	%fd50, [%rd30+16];
	sub.f64 	%fd51, %fd50, %fd3;
	mul.wide.s32 	%rd31, %r15, 32;
	add.s64 	%rd32, %rd28, %rd31;
	ld.global.nc.v2.f64 	{%fd52, %fd53}, [%rd32];
	sub.f64 	%fd54, %fd52, %fd1;
	sub.f64 	%fd55, %fd53, %fd2;
	ld.global.nc.f64 	%fd56, [%rd32+16];
	sub.f64 	%fd57, %fd56, %fd3;
	mul.wide.s32 	%rd33, %r16, 32;
	add.s64 	%rd34, %rd28, %rd33;
	ld.global.nc.v2.f64 	{%fd58, %fd59}, [%rd34];
	sub.f64 	%fd60, %fd58, %fd1;
	sub.f64 	%fd61, %fd59, %fd2;
	ld.global.nc.f64 	%fd62, [%rd34+16];
	sub.f64 	%fd63, %fd62, %fd3;
	mul.wide.s32 	%rd35, %r17, 32;
	add.s64 	%rd36, %rd28, %rd35;
	ld.global.nc.v2.f64 	{%fd64, %fd65}, [%rd36];
	sub.f64 	%fd66, %fd64, %fd1;
	sub.f64 	%fd67, %fd65, %fd2;
	ld.global.nc.f64 	%fd68, [%rd36+16];
	sub.f64 	%fd69, %fd68, %fd3;
	mul.f64 	%fd70, %fd49, %fd49;
	fma.rn.f64 	%fd71, %fd48, %fd48, %fd70;
	fma.rn.f64 	%fd72, %fd51, %fd51, %fd71;
	mul.f64 	%fd73, %fd55, %fd55;
	fma.rn.f64 	%fd74, %fd54, %fd54, %fd73;
	fma.rn.f64 	%fd75, %fd57, %fd57, %fd74;
	mul.f64 	%fd76, %fd61, %fd61;
	fma.rn.f64 	%fd77, %fd60, %fd60, %fd76;
	fma.rn.f64 	%fd78, %fd63, %fd63, %fd77;
	mul.f64 	%fd79, %fd67, %fd67;
	fma.rn.f64 	%fd80, %fd66, %fd66, %fd79;
	fma.rn.f64 	%fd81, %fd69, %fd69, %fd80;
	mul.f64 	%fd82, %fd72, %fd72;
	mul.f64 	%fd83, %fd72, %fd82;
	mul.f64 	%fd84, %fd75, %fd75;
	mul.f64 	%fd85, %fd75, %fd84;
	mul.f64 	%fd86, %fd78, %fd78;
	mul.f64 	%fd87, %fd78, %fd86;
	mul.f64 	%fd88, %fd81, %fd81;
	mul.f64 	%fd89, %fd81, %fd88;
	fma.rn.f64 	%fd90, %fd83, 0d4038000000000000, 0dC048000000000000;
	mul.f64 	%fd91, %fd83, %fd83;
	mul.f64 	%fd92, %fd72, %fd91;
	div.rn.f64 	%fd93, %fd90, %fd92;
	mul.f64 	%fd94, %fd124, %fd93;
	fma.rn.f64 	%fd95, %fd85, 0d4038000000000000, 0dC048000000000000;
	mul.f64 	%fd96, %fd85, %fd85;
	mul.f64 	%fd97, %fd75, %fd96;
	div.rn.f64 	%fd98, %fd95, %fd97;
	mul.f64 	%fd99, %fd124, %fd98;
	fma.rn.f64 	%fd100, %fd87, 0d4038000000000000, 0dC048000000000000;
	mul.f64 	%fd101, %fd87, %fd87;
	mul.f64 	%fd102, %fd78, %fd101;
	div.rn.f64 	%fd103, %fd100, %fd102;
	mul.f64 	%fd104, %fd124, %fd103;
	fma.rn.f64 	%fd105, %fd89, 0d4038000000000000, 0dC048000000000000;
	mul.f64 	%fd106, %fd89, %fd89;
	mul.f64 	%fd107, %fd81, %fd106;
	div.rn.f64 	%fd108, %fd105, %fd107;
	mul.f64 	%fd109, %fd124, %fd108;
	setp.gt.f64 	%p6, %fd72, %fd126;
	selp.f64 	%fd110, 0d0000000000000000, %fd94, %p6;
	setp.gt.f64 	%p7, %fd75, %fd126;
	selp.f64 	%fd111, 0d0000000000000000, %fd99, %p7;
	setp.gt.f64 	%p8, %fd78, %fd126;
	selp.f64 	%fd112, 0d0000000000000000, %fd104, %p8;
	setp.gt.f64 	%p9, %fd81, %fd126;
	selp.f64 	%fd113, 0d0000000000000000, %fd109, %p9;
	fma.rn.f64 	%fd114, %fd48, %fd110, %fd130;
	fma.rn.f64 	%fd115, %fd54, %fd111, %fd114;
	fma.rn.f64 	%fd116, %fd60, %fd112, %fd115;
	fma.rn.f64 	%fd130, %fd66, %fd113, %fd116;
	fma.rn.f64 	%fd117, %fd49, %fd110, %fd131;
	fma.rn.f64 	%fd118, %fd55, %fd111, %fd117;
	fma.rn.f64 	%fd119, %fd61, %fd112, %fd118;
	fma.rn.f64 	%fd131, %fd67, %fd113, %fd119;
	fma.rn.f64 	%fd120, %fd51, %fd110, %fd132;
	fma.rn.f64 	%fd121, %fd57, %fd111, %fd120;
	fma.rn.f64 	%fd122, %fd63, %fd112, %fd121;
	fma.rn.f64 	%fd132, %fd69, %fd113, %fd122;
	add.s32 	%r25, %r25, 4;
	setp.lt.s32 	%p10, %r25, %r2;
	add.s64 	%rd44, %rd26, %rd27;
	@%p10 bra 	$L__BB3_5;
$L__BB3_6:
	ld.param.u64 	%rd42, [_Z22force_kernel_unrollingPK7double4PS_PKiS4_idd_param_1];
	cvta.to.global.u64 	%rd37, %rd42;
	mov.u32 	%r18, %ctaid.x;
	mov.u32 	%r19, %ntid.x;
	mov.u32 	%r20, %tid.x;
	mad.lo.s32 	%r21, %r18, %r19, %r20;
	mul.wide.u32 	%rd38, %r21, 32;
	add.s64 	%rd39, %rd37, %rd38;
	st.global.v2.f64 	[%rd39], {%fd130, %fd131};
	st.global.v2.f64 	[%rd39+16], {%fd132, %fd7};
$L__BB3_7:
	ret;

}


// ===== COMPILED SASS (sm_100) =====

	.target	sm_100

	.elftype	@"ET_EXEC"


//--------------------- .note.nv.tkinfo           --------------------------
	.section	.note.nv.tkinfo,"",@"SHT_NOTE"
	.sectionflags	@"SHF_NOTE_NV_TKINFO"
	.tkinfo
        /*0018*/ 	.word	0x00000002
        /*0030*/ 	.string	""
        /*0030*/ 	.string	"ptxas"
        /*0030*/ 	.string	"Cuda compilation tools, release 13.0, V13.0.88"
        /*0030*/ 	.string	"Build cuda_13.0.r13.0/compiler.36424714_0"
        /*0030*/ 	.string	"-arch sm_100 -m 64 "



//--------------------- .note.nv.cuinfo           --------------------------
	.section	.note.nv.cuinfo,"",@"SHT_NOTE"
	.sectionflags	@"SHF_NOTE_NV_CUINFO"
        /*0018*/ 	.short	0x0002
        /*001a*/ 	.short	0x0064
        /*001c*/ 	.short	0x0082
	.zero		2


//--------------------- .nv.info                  --------------------------
	.section	.nv.info,"",@"SHT_CUDA_INFO"
	.align	4


	//----- nvinfo : EIATTR_REGCOUNT
	.align		4
        /*0000*/ 	.byte	0x04, 0x2f
        /*0002*/ 	.short	(.L_1 - .L_0)
	.align		4
.L_0:
        /*0004*/ 	.word	index@(_Z18force_kernel_plainPK7double4PS_PKiS4_S4_idd)
        /*0008*/ 	.word	0x00000034


	//----- nvinfo : EIATTR_FRAME_SIZE
	.align		4
.L_1:
        /*000c*/ 	.byte	0x04, 0x11
        /*000e*/ 	.short	(.L_3 - .L_2)
	.align		4
.L_2:
        /*0010*/ 	.word	index@($__internal_3_$__cuda_sm20_div_rn_f64_full)
        /*0014*/ 	.word	0x00000000


	//----- nvinfo : EIATTR_FRAME_SIZE
	.align		4
.L_3:
        /*0018*/ 	.byte	0x04, 0x11
        /*001a*/ 	.short	(.L_5 - .L_4)
	.align		4
.L_4:
        /*001c*/ 	.word	index@(_Z18force_kernel_plainPK7double4PS_PKiS4_S4_idd)
        /*0020*/ 	.word	0x00000000


	//----- nvinfo : EIATTR_REGCOUNT
	.align		4
.L_5:
        /*0024*/ 	.byte	0x04, 0x2f
        /*0026*/ 	.short	(.L_7 - .L_6)
	.align		4
.L_6:
        /*0028*/ 	.word	index@(_Z19force_kernel_memoptPK7double4PS_PKiS4_S4_idd)
        /*002c*/ 	.word	0x0000003a


	//----- nvinfo : EIATTR_FRAME_SIZE
	.align		4
.L_7:
        /*0030*/ 	.byte	0x04, 0x11
        /*0032*/ 	.short	(.L_9 - .L_8)
	.align		4
.L_8:
        /*0034*/ 	.word	index@($__internal_2_$__cuda_sm20_div_rn_f64_full)
        /*0038*/ 	.word	0x00000000


	//----- nvinfo : EIATTR_FRAME_SIZE
	.align		4
.L_9:
        /*003c*/ 	.byte	0x04, 0x11
        /*003e*/ 	.short	(.L_11 - .L_10)
	.align		4
.L_10:
        /*0040*/ 	.word	index@(_Z19force_kernel_memoptPK7double4PS_PKiS4_S4_idd)
        /*0044*/ 	.word	0x00000000


	//----- nvinfo : EIATTR_REGCOUNT
	.align		4
.L_11:
        /*0048*/ 	.byte	0x04, 0x2f
        /*004a*/ 	.short	(.L_13 - .L_12)
	.align		4
.L_12:
        /*004c*/ 	.word	index@(_Z20force_kernel_memopt2PK7double4PS_PKiS4_idd)
        /*0050*/ 	.word	0x0000003c


	//----- nvinfo : EIATTR_FRAME_SIZE
	.align		4
.L_13:
        /*0054*/ 	.byte	0x04, 0x11
        /*0056*/ 	.short	(.L_15 - .L_14)
	.align		4
.L_14:
        /*0058*/ 	.word	index@($__internal_1_$__cuda_sm20_div_rn_f64_full)
        /*005c*/ 	.word	0x00000000


	//----- nvinfo : EIATTR_FRAME_SIZE
	.align		4
.L_15:
        /*0060*/ 	.byte	0x04, 0x11
        /*0062*/ 	.short	(.L_17 - .L_16)
	.align		4
.L_16:
        /*0064*/ 	.word	index@(_Z20force_kernel_memopt2PK7double4PS_PKiS4_idd)
        /*0068*/ 	.word	0x00000000


	//----- nvinfo : EIATTR_REGCOUNT
	.align		4
.L_17:
        /*006c*/ 	.byte	0x04, 0x2f
        /*006e*/ 	.short	(.L_19 - .L_18)
	.align		4
.L_18:
        /*0070*/ 	.word	index@(_Z22force_kernel_unrollingPK7double4PS_PKiS4_idd)
        /*0074*/ 	.word	0x0000004e


	//----- nvinfo : EIATTR_FRAME_SIZE
	.align		4
.L_19:
        /*0078*/ 	.byte	0x04, 0x11
        /*007a*/ 	.short	(.L_21 - .L_20)
	.align		4
.L_20:
        /*007c*/ 	.word	index@($__internal_0_$__cuda_sm20_div_rn_f64_full)
        /*0080*/ 	.word	0x00000000


	//----- nvinfo : EIATTR_FRAME_SIZE
	.align		4
.L_21:
        /*0084*/ 	.byte	0x04, 0x11
        /*0086*/ 	.short	(.L_23 - .L_22)
	.align		4
.L_22:
        /*0088*/ 	.word	index@(_Z22force_kernel_unrollingPK7double4PS_PKiS4_idd)
        /*008c*/ 	.word	0x00000000


	//----- nvinfo : EIATTR_MIN_STACK_SIZE
	.align		4
.L_23:
        /*0090*/ 	.byte	0x04, 0x12
        /*0092*/ 	.short	(.L_25 - .L_24)
	.align		4
.L_24:
        /*0094*/ 	.word	index@(_Z22force_kernel_unrollingPK7double4PS_PKiS4_idd)
        /*0098*/ 	.word	0x00000000


	//----- nvinfo : EIATTR_MIN_STACK_SIZE
	.align		4
.L_25:
        /*009c*/ 	.byte	0x04, 0x12
        /*009e*/ 	.short	(.L_27 - .L_26)
	.align		4
.L_26:
        /*00a0*/ 	.word	index@(_Z20force_kernel_memopt2PK7double4PS_PKiS4_idd)
        /*00a4*/ 	.word	0x00000000


	//----- nvinfo : EIATTR_MIN_STACK_SIZE
	.align		4
.L_27:
        /*00a8*/ 	.byte	0x04, 0x12
        /*00aa*/ 	.short	(.L_29 - .L_28)
	.align		4
.L_28:
        /*00ac*/ 	.word	index@(_Z19force_kernel_memoptPK7double4PS_PKiS4_S4_idd)
        /*00b0*/ 	.word	0x00000000


	//----- nvinfo : EIATTR_MIN_STACK_SIZE
	.align		4
.L_29:
        /*00b4*/ 	.byte	0x04, 0x12
        /*00b6*/ 	.short	(.L_31 - .L_30)
	.align		4
.L_30:
        /*00b8*/ 	.word	index@(_Z18force_kernel_plainPK7double4PS_PKiS4_S4_idd)
        /*00bc*/ 	.word	0x00000000
.L_31:


//--------------------- .nv.compat                --------------------------
	.section	.nv.compat,"",@"SHT_CUDA_COMPAT_INFO"
	.align	4
        /*0000*/ 	.byte	0x02, 0x09, 0x00, 0x00, 0x02, 0x02, 0x01, 0x00, 0x02, 0x05, 0x05, 0x00, 0x03, 0x07, 0x01, 0x01
        /*0010*/ 	.byte	0x02, 0x03, 0x00, 0x00, 0x02, 0x06, 0x01, 0x00, 0x04, 0x0b, 0x08, 0x00, 0x01, 0x00, 0x00, 0x00
        /*0020*/ 	.byte	0x00, 0x00, 0x00, 0x00


//--------------------- .nv.info._Z22force_kernel_unrollingPK7double4PS_PKiS4_idd --------------------------
	.section	.nv.info._Z22force_kernel_unrollingPK7double4PS_PKiS4_idd,"",@"SHT_CUDA_INFO"
	.sectionflags	@""
	.align	4


	//----- nvinfo : EIATTR_CUDA_API_VERSION
	.align		4
        /*0000*/ 	.byte	0x04, 0x37
        /*0002*/ 	.short	(.L_33 - .L_32)
.L_32:
        /*0004*/ 	.word	0x00000082


	//----- nvinfo : EIATTR_KPARAM_INFO
	.align		4
.L_33:
        /*0008*/ 	.byte	0x04, 0x17
        /*000a*/ 	.short	(.L_35 - .L_34)
.L_34:
        /*000c*/ 	.word	0x00000000
        /*0010*/ 	.short	0x0006
        /*0012*/ 	.short	0x0030
        /*0014*/ 	.byte	0x00, 0xf0, 0x21, 0x00


	//----- nvinfo : EIATTR_KPARAM_INFO
	.align		4
.L_35:
        /*0018*/ 	.byte	0x04, 0x17
        /*001a*/ 	.short	(.L_37 - .L_36)
.L_36:
        /*001c*/ 	.word	0x00000000
        /*0020*/ 	.short	0x0005
        /*0022*/ 	.short	0x0028
        /*0024*/ 	.byte	0x00, 0xf0, 0x21, 0x00


	//----- nvinfo : EIATTR_KPARAM_INFO
	.align		4
.L_37:
        /*0028*/ 	.byte	0x04, 0x17
        /*002a*/ 	.short	(.L_39 - .L_38)
.L_38:
        /*002c*/ 	.word	0x00000000
        /*0030*/ 	.short	0x0004
        /*0032*/ 	.short	0x0020
        /*0034*/ 	.byte	0x00, 0xf0, 0x11, 0x00


	//----- nvinfo : EIATTR_KPARAM_INFO
	.align		4
.L_39:
        /*0038*/ 	.byte	0x04, 0x17
        /*003a*/ 	.short	(.L_41 - .L_40)
.L_40:
        /*003c*/ 	.word	0x00000000
        /*0040*/ 	.short	0x0003
        /*0042*/ 	.short	0x0018
        /*0044*/ 	.byte	0x00, 0xf5, 0x21, 0x00


	//----- nvinfo : EIATTR_KPARAM_INFO
	.align		4
.L_41:
        /*0048*/ 	.byte	0x04, 0x17
        /*004a*/ 	.short	(.L_43 - .L_42)
.L_42:
        /*004c*/ 	.word	0x00000000
        /*0050*/ 	.short	0x0002
        /*0052*/ 	.short	0x0010
        /*0054*/ 	.byte	0x00, 0xf5, 0x21, 0x00


	//----- nvinfo : EIATTR_KPARAM_INFO
	.align		4
.L_43:
        /*0058*/ 	.byte	0x04, 0x17
        /*005a*/ 	.short	(.L_45 - .L_44)
.L_44:
        /*005c*/ 	.word	0x00000000
        /*0060*/ 	.short	0x0001
        /*0062*/ 	.short	0x0008
        /*0064*/ 	.byte	0x00, 0xf5, 0x21, 0x00


	//----- nvinfo : EIATTR_KPARAM_INFO
	.align		4
.L_45:
        /*0068*/ 	.byte	0x04, 0x17
        /*006a*/ 	.short	(.L_47 - .L_46)
.L_46:
        /*006c*/ 	.word	0x00000000
        /*0070*/ 	.short	0x0000
        /*0072*/ 	.short	0x0000
        /*0074*/ 	.byte	0x00, 0xf5, 0x21, 0x00


	//----- nvinfo : EIATTR_SPARSE_MMA_MASK
	.align		4
.L_47:
        /*0078*/ 	.byte	0x03, 0x50
        /*007a*/ 	.short	0x0000


	//----- nvinfo : EIATTR_MAXREG_COUNT
	.align		4
        /*007c*/ 	.byte	0x03, 0x1b
        /*007e*/ 	.short	0x00ff


	//----- nvinfo : EIATTR_MERCURY_ISA_VERSION
	.align		4
        /*0080*/ 	.byte	0x03, 0x5f
        /*0082*/ 	.short	0x0101


	//----- nvinfo : EIATTR_VRC_CTA_INIT_COUNT
	.align		4
        /*0084*/ 	.byte	0x02, 0x4a
	.zero		1
	.zero		1


	//----- nvinfo : EIATTR_EXIT_INSTR_OFFSETS
	.align		4
        /*0088*/ 	.byte	0x04, 0x1c
        /*008a*/ 	.short	(.L_49 - .L_48)


	//   ....[0]....
.L_48:
        /*008c*/ 	.word	0x00000070


	//   ....[1]....
        /*0090*/ 	.word	0x00001110


	//----- nvinfo : EIATTR_CRS_STACK_SIZE
	.align		4
.L_49:
        /*0094*/ 	.byte	0x04, 0x1e
        /*0096*/ 	.short	(.L_51 - .L_50)
.L_50:
        /*0098*/ 	.word	0x00000000


	//----- nvinfo : EIATTR_CBANK_PARAM_SIZE
	.align		4
.L_51:
        /*009c*/ 	.byte	0x03, 0x19
        /*009e*/ 	.short	0x0038


	//----- nvinfo : EIATTR_PARAM_CBANK
	.align		4
        /*00a0*/ 	.byte	0x04, 0x0a
        /*00a2*/ 	.short	(.L_53 - .L_52)
	.align		4
.L_52:
        /*00a4*/ 	.word	index@(.nv.constant0._Z22force_kernel_unrollingPK7double4PS_PKiS4_idd)
        /*00a8*/ 	.short	0x0380
        /*00aa*/ 	.short	0x0038


	//----- nvinfo : EIATTR_SW_WAR
	.align		4
.L_53:
        /*00ac*/ 	.byte	0x04, 0x36
        /*00ae*/ 	.short	(.L_55 - .L_54)
.L_54:
        /*00b0*/ 	.word	0x00000008
.L_55:


//--------------------- .nv.info._Z20force_kernel_memopt2PK7double4PS_PKiS4_idd --------------------------
	.section	.nv.info._Z20force_kernel_memopt2PK7double4PS_PKiS4_idd,"",@"SHT_CUDA_INFO"
	.sectionflags	@""
	.align	4


	//----- nvinfo : EIATTR_CUDA_API_VERSION
	.align		4
        /*0000*/ 	.byte	0x04, 0x37
        /*0002*/ 	.short	(.L_57 - .L_56)
.L_56:
        /*0004*/ 	.word	0x00000082


	//----- nvinfo : EIATTR_KPARAM_INFO
	.align		4
.L_57:
        /*0008*/ 	.byte	0x04, 0x17
        /*000a*/ 	.short	(.L_59 - .L_58)
.L_58:
        /*000c*/ 	.word	0x00000000
        /*0010*/ 	.short	0x0006
        /*0012*/ 	.short	0x0030
        /*0014*/ 	.byte	0x00, 0xf0, 0x21, 0x00


	//----- nvinfo : EIATTR_KPARAM_INFO
	.align		4
.L_59:
        /*0018*/ 	.byte	0x04, 0x17
        /*001a*/ 	.short	(.L_61 - .L_60)
.L_60:
        /*001c*/ 	.word	0x00000000
        /*0020*/ 	.short	0x0005
        /*0022*/ 	.short	0x0028
        /*0024*/ 	.byte	0x00, 0xf0, 0x21, 0x00


	//----- nvinfo : EIATTR_KPARAM_INFO
	.align		4
.L_61:
        /*0028*/ 	.byte	0x04, 0x17
        /*002a*/ 	.short	(.L_63 - .L_62)
.L_62:
        /*002c*/ 	.word	0x00000000
        /*0030*/ 	.short	0x0004
        /*0032*/ 	.short	0x0020
        /*0034*/ 	.byte	0x00, 0xf0, 0x11, 0x00


	//----- nvinfo : EIATTR_KPARAM_INFO
	.align		4
.L_63:
        /*0038*/ 	.byte	0x04, 0x17
        /*003a*/ 	.short	(.L_65 - .L_64)
.L_64:
        /*003c*/ 	.word	0x00000000
        /*0040*/ 	.short	0x0003
        /*0042*/ 	.short	0x0018
        /*0044*/ 	.byte	0x00, 0xf5, 0x21, 0x00


	//----- nvinfo : EIATTR_KPARAM_INFO
	.align		4
.L_65:
        /*0048*/ 	.byte	0x04, 0x17
        /*004a*/ 	.short	(.L_67 - .L_66)
.L_66:
        /*004c*/ 	.word	0x00000000
        /*0050*/ 	.short	0x0002
        /*0052*/ 	.short	0x0010
        /*0054*/ 	.byte	0x00, 0xf5, 0x21, 0x00


	//----- nvinfo : EIATTR_KPARAM_INFO
	.align		4
.L_67:
        /*0058*/ 	.byte	0x04, 0x17
        /*005a*/ 	.short	(.L_69 - .L_68)
.L_68:
        /*005c*/ 	.word	0x00000000
        /*0060*/ 	.short	0x0001
        /*0062*/ 	.short	0x0008
        /*0064*/ 	.byte	0x00, 0xf5, 0x21, 0x00


	//----- nvinfo : EIATTR_KPARAM_INFO
	.align		4
.L_69:
        /*0068*/ 	.byte	0x04, 0x17
        /*006a*/ 	.short	(.L_71 - .L_70)
.L_70:
        /*006c*/ 	.word	0x00000000
        /*0070*/ 	.short	0x0000
        /*0072*/ 	.short	0x0000
        /*0074*/ 	.byte	0x00, 0xf5, 0x21, 0x00


	//----- nvinfo : EIATTR_SPARSE_MMA_MASK
	.align		4
.L_71:
        /*0078*/ 	.byte	0x03, 0x50
        /*007a*/ 	.short	0x0000


	//----- nvinfo : EIATTR_MAXREG_COUNT
	.align		4
        /*007c*/ 	.byte	0x03, 0x1b
        /*007e*/ 	.short	0x00ff


	//----- nvinfo : EIATTR_MERCURY_ISA_VERSION
	.align		4
        /*0080*/ 	.byte	0x03, 0x5f
        /*0082*/ 	.short	0x0101


	//----- nvinfo : EIATTR_VRC_CTA_INIT_COUNT
	.align		4
        /*0084*/ 	.byte	0x02, 0x4a
	.zero		1
	.zero		1


	//----- nvinfo : EIATTR_EXIT_INSTR_OFFSETS
	.align		4
        /*0088*/ 	.byte	0x04, 0x1c
        /*008a*/ 	.short	(.L_73 - .L_72)


	//   ....[0]....
.L_72:
        /*008c*/ 	.word	0x00000070


	//   ....[1]....
        /*0090*/ 	.word	0x00001950


	//----- nvinfo : EIATTR_CRS_STACK_SIZE
	.align		4
.L_73:
        /*0094*/ 	.byte	0x04, 0x1e
        /*0096*/ 	.short	(.L_75 - .L_74)
.L_74:
        /*0098*/ 	.word	0x00000000


	//----- nvinfo : EIATTR_CBANK_PARAM_SIZE
	.align		4
.L_75:
        /*009c*/ 	.byte	0x03, 0x19
        /*009e*/ 	.short	0x0038


	//----- nvinfo : EIATTR_PARAM_CBANK
	.align		4
        /*00a0*/ 	.byte	0x04, 0x0a
        /*00a2*/ 	.short	(.L_77 - .L_76)
	.align		4
.L_76:
        /*00a4*/ 	.word	index@(.nv.constant0._Z20force_kernel_memopt2PK7double4PS_PKiS4_idd)
        /*00a8*/ 	.short	0x0380
        /*00aa*/ 	.short	0x0038


	//----- nvinfo : EIATTR_SW_WAR
	.align		4
.L_77:
        /*00ac*/ 	.byte	0x04, 0x36
        /*00ae*/ 	.short	(.L_79 - .L_78)
.L_78:
        /*00b0*/ 	.word	0x00000008
.L_79:


//--------------------- .nv.info._Z19force_kernel_memoptPK7double4PS_PKiS4_S4_idd --------------------------
	.section	.nv.info._Z19force_kernel_memoptPK7double4PS_PKiS4_S4_idd,"",@"SHT_CUDA_INFO"
	.sectionflags	@""
	.align	4


	//----- nvinfo : EIATTR_CUDA_API_VERSION
	.align		4
        /*0000*/ 	.byte	0x04, 0x37
        /*0002*/ 	.short	(.L_81 - .L_80)
.L_80:
        /*0004*/ 	.word	0x00000082


	//----- nvinfo : EIATTR_KPARAM_INFO
	.align		4
.L_81:
        /*0008*/ 	.byte	0x04, 0x17
        /*000a*/ 	.short	(.L_83 - .L_82)
.L_82:
        /*000c*/ 	.word	0x00000000
        /*0010*/ 	.short	0x0007
        /*0012*/ 	.short	0x0038
        /*0014*/ 	.byte	0x00, 0xf0, 0x21, 0x00


	//----- nvinfo : EIATTR_KPARAM_INFO
	.align		4
.L_83:
        /*0018*/ 	.byte	0x04, 0x17
        /*001a*/ 	.short	(.L_85 - .L_84)
.L_84:
        /*001c*/ 	.word	0x00000000
        /*0020*/ 	.short	0x0006
        /*0022*/ 	.short	0x0030
        /*0024*/ 	.byte	0x00, 0xf0, 0x21, 0x00


	//----- nvinfo : EIATTR_KPARAM_INFO
	.align		4
.L_85:
        /*0028*/ 	.byte	0x04, 0x17
        /*002a*/ 	.short	(.L_87 - .L_86)
.L_86:
        /*002c*/ 	.word	0x00000000
        /*0030*/ 	.short	0x0005
        /*0032*/ 	.short	0x0028
        /*0034*/ 	.byte	0x00, 0xf0, 0x11, 0x00


	//----- nvinfo : EIATTR_KPARAM_INFO
	.align		4
.L_87:
        /*0038*/ 	.byte	0x04, 0x17
        /*003a*/ 	.short	(.L_89 - .L_88)
.L_88:
        /*003c*/ 	.word	0x00000000
        /*0040*/ 	.short	0x0004
        /*0042*/ 	.short	0x0020
        /*0044*/ 	.byte	0x00, 0xf5, 0x21, 0x00


	//----- nvinfo : EIATTR_KPARAM_INFO
	.align		4
.L_89:
        /*0048*/ 	.byte	0x04, 0x17
        /*004a*/ 	.short	(.L_91 - .L_90)
.L_90:
        /*004c*/ 	.word	0x00000000
        /*0050*/ 	.short	0x0003
        /*0052*/ 	.short	0x0018
        /*0054*/ 	.byte	0x00, 0xf5, 0x21, 0x00


	//----- nvinfo : EIATTR_KPARAM_INFO
	.align		4
.L_91:
        /*0058*/ 	.byte	0x04, 0x17
        /*005a*/ 	.short	(.L_93 - .L_92)
.L_92:
        /*005c*/ 	.word	0x00000000
        /*0060*/ 	.short	0x0002
        /*0062*/ 	.short	0x0010
        /*0064*/ 	.byte	0x00, 0xf5, 0x21, 0x00


	//----- nvinfo : EIATTR_KPARAM_INFO
	.align		4
.L_93:
        /*0068*/ 	.byte	0x04, 0x17
        /*006a*/ 	.short	(.L_95 - .L_94)
.L_94:
        /*006c*/ 	.word	0x00000000
        /*0070*/ 	.short	0x0001
        /*0072*/ 	.short	0x0008
        /*0074*/ 	.byte	0x00, 0xf5, 0x21, 0x00


	//----- nvinfo : EIATTR_KPARAM_INFO
	.align		4
.L_95:
        /*0078*/ 	.byte	0x04, 0x17
        /*007a*/ 	.short	(.L_97 - .L_96)
.L_96:
        /*007c*/ 	.word	0x00000000
        /*0080*/ 	.short	0x0000
        /*0082*/ 	.short	0x0000
        /*0084*/ 	.byte	0x00, 0xf5, 0x21, 0x00


	//----- nvinfo : EIATTR_SPARSE_MMA_MASK
	.align		4
.L_97:
        /*0088*/ 	.byte	0x03, 0x50
        /*008a*/ 	.short	0x0000


	//----- nvinfo : EIATTR_MAXREG_COUNT
	.align		4
        /*008c*/ 	.byte	0x03, 0x1b
        /*008e*/ 	.short	0x00ff


	//----- nvinfo : EIATTR_MERCURY_ISA_VERSION
	.align		4
        /*0090*/ 	.byte	0x03, 0x5f
        /*0092*/ 	.short	0x0101


	//----- nvinfo : EIATTR_VRC_CTA_INIT_COUNT
	.align		4
        /*0094*/ 	.byte	0x02, 0x4a
	.zero		1
	.zero		1


	//----- nvinfo : EIATTR_EXIT_INSTR_OFFSETS
	.align		4
        /*0098*/ 	.byte	0x04, 0x1c
        /*009a*/ 	.short	(.L_99 - .L_98)


	//   ....[0]....
.L_98:
        /*009c*/ 	.word	0x00000070


	//   ....[1]....
        /*00a0*/ 	.word	0x00001900


	//----- nvinfo : EIATTR_CRS_STACK_SIZE
	.align		4
.L_99:
        /*00a4*/ 	.byte	0x04, 0x1e
        /*00a6*/ 	.short	(.L_101 - .L_100)
.L_100:
        /*00a8*/ 	.word	0x00000000


	//----- nvinfo : EIATTR_CBANK_PARAM_SIZE
	.align		4
.L_101:
        /*00ac*/ 	.byte	0x03, 0x19
        /*00ae*/ 	.short	0x0040


	//----- nvinfo : EIATTR_PARAM_CBANK
	.align		4
        /*00b0*/ 	.byte	0x04, 0x0a
        /*00b2*/ 	.short	(.L_103 - .L_102)
	.align		4
.L_102:
        /*00b4*/ 	.word	index@(.nv.constant0._Z19force_kernel_memoptPK7double4PS_PKiS4_S4_idd)
        /*00b8*/ 	.short	0x0380
        /*00ba*/ 	.short	0x0040


	//----- nvinfo : EIATTR_SW_WAR
	.align		4
.L_103:
        /*00bc*/ 	.byte	0x04, 0x36
        /*00be*/ 	.short	(.L_105 - .L_104)
.L_104:
        /*00c0*/ 	.word	0x00000008
.L_105:


//--------------------- .nv.info._Z18force_kernel_plainPK7double4PS_PKiS4_S4_idd --------------------------
	.section	.nv.info._Z18force_kernel_plainPK7double4PS_PKiS4_S4_idd,"",@"SHT_CUDA_INFO"
	.sectionflags	@""
	.align	4


	//----- nvinfo : EIATTR_CUDA_API_VERSION
	.align		4
        /*0000*/ 	.byte	0x04, 0x37
        /*0002*/ 	.short	(.L_107 - .L_106)
.L_106:
        /*0004*/ 	.word	0x00000082


	//----- nvinfo : EIATTR_KPARAM_INFO
	.align		4
.L_107:
        /*0008*/ 	.byte	0x04, 0x17
        /*000a*/ 	.short	(.L_109 - .L_108)
.L_108:
        /*000c*/ 	.word	0x00000000
        /*0010*/ 	.short	0x0007
        /*0012*/ 	.short	0x0038
        /*0014*/ 	.byte	0x00, 0xf0, 0x21, 0x00


	//----- nvinfo : EIATTR_KPARAM_INFO
	.align		4
.L_109:
        /*0018*/ 	.byte	0x04, 0x17
        /*001a*/ 	.short	(.L_111 - .L_110)
.L_110:
        /*001c*/ 	.word	0x00000000
        /*0020*/ 	.short	0x0006
        /*0022*/ 	.short	0x0030
        /*0024*/ 	.byte	0x00, 0xf0, 0x21, 0x00


	//----- nvinfo : EIATTR_KPARAM_INFO
	.align		4
.L_111:
        /*0028*/ 	.byte	0x04, 0x17
        /*002a*/ 	.short	(.L_113 - .L_112)
.L_112:
        /*002c*/ 	.word	0x00000000
        /*0030*/ 	.short	0x0005
        /*0032*/ 	.short	0x0028
        /*0034*/ 	.byte	0x00, 0xf0, 0x11, 0x00


	//----- nvinfo : EIATTR_KPARAM_INFO
	.align		4
.L_113:
        /*0038*/ 	.byte	0x04, 0x17
        /*003a*/ 	.short	(.L_115 - .L_114)
.L_114:
        /*003c*/ 	.word	0x00000000
        /*0040*/ 	.short	0x0004
        /*0042*/ 	.short	0x0020
        /*0044*/ 	.byte	0x00, 0xf5, 0x21, 0x00


	//----- nvinfo : EIATTR_KPARAM_INFO
	.align		4
.L_115:
        /*0048*/ 	.byte	0x04, 0x17
        /*004a*/ 	.short	(.L_117 - .L_116)
.L_116:
        /*004c*/ 	.word	0x00000000
        /*0050*/ 	.short	0x0003
        /*0052*/ 	.short	0x0018
        /*0054*/ 	.byte	0x00, 0xf5, 0x21, 0x00


	//----- nvinfo : EIATTR_KPARAM_INFO
	.align		4
.L_117:
        /*0058*/ 	.byte	0x04, 0x17
        /*005a*/ 	.short	(.L_119 - .L_118)
.L_118:
        /*005c*/ 	.word	0x00000000
        /*0060*/ 	.short	0x0002
        /*0062*/ 	.short	0x0010
        /*0064*/ 	.byte	0x00, 0xf5, 0x21, 0x00


	//----- nvinfo : EIATTR_KPARAM_INFO
	.align		4
.L_119:
        /*0068*/ 	.byte	0x04, 0x17
        /*006a*/ 	.short	(.L_121 - .L_120)
.L_120:
        /*006c*/ 	.word	0x00000000
        /*0070*/ 	.short	0x0001
        /*0072*/ 	.short	0x0008
        /*0074*/ 	.byte	0x00, 0xf5, 0x21, 0x00


	//----- nvinfo : EIATTR_KPARAM_INFO
	.align		4
.L_121:
        /*0078*/ 	.byte	0x04, 0x17
        /*007a*/ 	.short	(.L_123 - .L_122)
.L_122:
        /*007c*/ 	.word	0x00000000
        /*0080*/ 	.short	0x0000
        /*0082*/ 	.short	0x0000
        /*0084*/ 	.byte	0x00, 0xf5, 0x21, 0x00


	//----- nvinfo : EIATTR_SPARSE_MMA_MASK
	.align		4
.L_123:
        /*0088*/ 	.byte	0x03, 0x50
        /*008a*/ 	.short	0x0000


	//----- nvinfo : EIATTR_MAXREG_COUNT
	.align		4
        /*008c*/ 	.byte	0x03, 0x1b
        /*008e*/ 	.short	0x00ff


	//----- nvinfo : EIATTR_MERCURY_ISA_VERSION
	.align		4
        /*0090*/ 	.byte	0x03, 0x5f
        /*0092*/ 	.short	0x0101


	//----- nvinfo : EIATTR_VRC_CTA_INIT_COUNT
	.align		4
        /*0094*/ 	.byte	0x02, 0x4a
	.zero		1
	.zero		1


	//----- nvinfo : EIATTR_EXIT_INSTR_OFFSETS
	.align		4
        /*0098*/ 	.byte	0x04, 0x1c
        /*009a*/ 	.short	(.L_125 - .L_124)


	//   ....[0]....
.L_124:
        /*009c*/ 	.word	0x00000070


	//   ....[1]....
        /*00a0*/ 	.word	0x000000d0


	//   ....[2]....
        /*00a4*/ 	.word	0x00000ea0


	//   ....[3]....
        /*00a8*/ 	.word	0x00001240


	//----- nvinfo : EIATTR_CRS_STACK_SIZE
	.align		4
.L_125:
        /*00ac*/ 	.byte	0x04, 0x1e
        /*00ae*/ 	.short	(.L_127 - .L_126)
.L_126:
        /*00b0*/ 	.word	0x00000000


	//----- nvinfo : EIATTR_CBANK_PARAM_SIZE
	.align		4
.L_127:
        /*00b4*/ 	.byte	0x03, 0x19
        /*00b6*/ 	.short	0x0040


	//----- nvinfo : EIATTR_PARAM_CBANK
	.align		4
        /*00b8*/ 	.byte	0x04, 0x0a
        /*00ba*/ 	.short	(.L_129 - .L_128)
	.align		4
.L_128:
        /*00bc*/ 	.word	index@(.nv.constant0._Z18force_kernel_plainPK7double4PS_PKiS4_S4_idd)
        /*00c0*/ 	.short	0x0380
        /*00c2*/ 	.short	0x0040


	//----- nvinfo : EIATTR_SW_WAR
	.align		4
.L_129:
        /*00c4*/ 	.byte	0x04, 0x36
        /*00c6*/ 	.short	(.L_131 - .L_130)
.L_130:
        /*00c8*/ 	.word	0x00000008
.L_131:


//--------------------- .nv.callgraph             --------------------------
	.section	.nv.callgraph,"",@"SHT_CUDA_CALLGRAPH"
	.align	4
	.sectionentsize	8
	.align		4
        /*0000*/ 	.word	0x00000000
	.align		4
        /*0004*/ 	.word	0xffffffff
	.align		4
        /*0008*/ 	.word	0x00000000
	.align		4
        /*000c*/ 	.word	0xfffffffe
	.align		4
        /*0010*/ 	.word	0x00000000
	.align		4
        /*0014*/ 	.word	0xfffffffd
	.align		4
        /*0018*/ 	.word	0x00000000
	.align		4
        /*001c*/ 	.word	0xfffffffc


//--------------------- .text._Z22force_kernel_unrollingPK7double4PS_PKiS4_idd --------------------------
	.section	.text._Z22force_kernel_unrollingPK7double4PS_PKiS4_idd,"ax",@progbits
	.align	128
        .global         _Z22force_kernel_unrollingPK7double4PS_PKiS4_idd
        .type           _Z22force_kernel_unrollingPK7double4PS_PKiS4_idd,@function
        .size           _Z22force_kernel_unrollingPK7double4PS_PKiS4_idd,(.L_x_97 - _Z22force_kernel_unrollingPK7double4PS_PKiS4_idd)
        .other          _Z22force_kernel_unrollingPK7double4PS_PKiS4_idd,@"STO_CUDA_ENTRY STV_DEFAULT"
_Z22force_kernel_unrollingPK7double4PS_PKiS4_idd:
.text._Z22force_kernel_unrollingPK7double4PS_PKiS4_idd:
[----:B------:R-:W-:Y:S01]  /*0000*/  LDC R1, c[0x0][0x37c] ;  /* 0x0000df00ff017b82 */ /* 0x000fe20000000800 */
[----:B------:R-:W0:Y:S07]  /*0010*/  S2R R9, SR_TID.X ;  /* 0x0000000000097919 */ /* 0x000e2e0000002100 */
[----:B------:R-:W0:Y:S01]  /*0020*/  S2UR UR4, SR_CTAID.X ;  /* 0x00000000000479c3 */ /* 0x000e220000002500 */
[----:B------:R-:W1:Y:S07]  /*0030*/  LDCU UR5, c[0x0][0x3a0] ;  /* 0x00007400ff0577ac */ /* 0x000e6e0008000800 */
[----:B------:R-:W0:Y:S02]  /*0040*/  LDC R0, c[0x0][0x360] ;  /* 0x0000d800ff007b82 */ /* 0x000e240000000800 */
[----:B0-----:R-:W-:-:S05]  /*0050*/  IMAD R9, R0, UR4, R9 ;  /* 0x0000000400097c24 */ /* 0x001fca000f8e0209 */
[----:B-1----:R-:W-:-:S13]  /*0060*/  ISETP.GE.U32.AND P0, PT, R9, UR5, PT ;  /* 0x0000000509007c0c */ /* 0x002fda000bf06070 */
[----:B------:R-:W-:Y:S05]  /*0070*/  @P0 EXIT ;  /* 0x000000000000094d */ /* 0x000fea0003800000 */
[----:B------:R-:W0:Y:S01]  /*0080*/  LDC.64 R2, c[0x0][0x398] ;  /* 0x0000e600ff027b82 */ /* 0x000e220000000a00 */
[----:B------:R-:W1:Y:S01]  /*0090*/  LDCU.64 UR4, c[0x0][0x358] ;  /* 0x00006b00ff0477ac */ /* 0x000e620008000a00 */
[----:B------:R-:W2:Y:S06]  /*00a0*/  LDCU.64 UR6, c[0x0][0x3a8] ;  /* 0x00007500ff0677ac */ /* 0x000eac0008000a00 */
[----:B------:R-:W3:Y:S01]  /*00b0*/  LDC.64 R4, c[0x0][0x380] ;  /* 0x0000e000ff047b82 */ /* 0x000ee20000000a00 */
[----:B------:R-:W4:Y:S07]  /*00c0*/  LDCU.64 UR8, c[0x0][0x3b0] ;  /* 0x00007600ff0877ac */ /* 0x000f2e0008000a00 */
[----:B------:R-:W2:Y:S01]  /*00d0*/  LDC.64 R6, c[0x0][0x388] ;  /* 0x0000e200ff067b82 */ /* 0x000ea20000000a00 */
[----:B0-----:R-:W-:-:S07]  /*00e0*/  IMAD.WIDE.U32 R2, R9, 0x4, R2 ;  /* 0x0000000409027825 */ /* 0x001fce00078e0002 */
[----:B------:R-:W0:Y:S01]  /*00f0*/  LDC.64 R16, c[0x0][0x390] ;  /* 0x0000e400ff107b82 */ /* 0x000e220000000a00 */
[----:B-1----:R-:W4:Y:S01]  /*0100*/  LDG.E.CONSTANT R3, desc[UR4][R2.64] ;  /* 0x0000000402037981 */ /* 0x002f22000c1e9900 */
[----:B---3--:R-:W-:-:S05]  /*0110*/  IMAD.WIDE.U32 R4, R9, 0x20, R4 ;  /* 0x0000002009047825 */ /* 0x008fca00078e0004 */
[----:B------:R1:W5:Y:S01]  /*0120*/  LDG.E.64.CONSTANT R58, desc[UR4][R4.64+0x10] ;  /* 0x00001004043a7981 */ /* 0x000362000c1e9b00 */
[----:B--2---:R-:W-:-:S03]  /*0130*/  IMAD.WIDE.U32 R6, R9, 0x20, R6 ;  /* 0x0000002009067825 */ /* 0x004fc600078e0006 */
[----:B------:R1:W5:Y:S04]  /*0140*/  LDG.E.128.CONSTANT R36, desc[UR4][R4.64] ;  /* 0x0000000404247981 */ /* 0x000368000c1e9d00 */
[----:B------:R1:W5:Y:S04]  /*0150*/  LDG.E.128 R32, desc[UR4][R6.64] ;  /* 0x0000000406207981 */ /* 0x000368000c1e1d00 */
[----:B------:R1:W5:Y:S01]  /*0160*/  LDG.E.128 R28, desc[UR4][R6.64+0x10] ;  /* 0x00001004061c7981 */ /* 0x000362000c1e1d00 */
[----:B------:R-:W-:Y:S01]  /*0170*/  BSSY.RECONVERGENT B0, `(.L_x_0) ;  /* 0x0000035000007945 */ /* 0x000fe20003800200 */
[----:B0-----:R-:W-:Y:S01]  /*0180*/  IMAD.WIDE.U32 R16, R9, 0x4, R16 ;  /* 0x0000000409107825 */ /* 0x001fe200078e0010 */
[----:B----4-:R-:W-:-:S13]  /*0190*/  LOP3.LUT P0, R0, R3, 0x3, RZ, 0xc0, !PT ;  /* 0x0000000303007812 */ /* 0x010fda000780c0ff */
[----:B-1----:R-:W-:Y:S05]  /*01a0*/  @!P0 BRA `(.L_x_1) ;  /* 0x0000000000c48947 */ /* 0x002fea0003800000 */
[----:B------:R-:W-:-:S07]  /*01b0*/  IMAD.MOV R18, RZ, RZ, -R0 ;  /* 0x000000ffff127224 */ /* 0x000fce00078e0a00 */
.L_x_4:
[----:B------:R-:W2:Y:S01]  /*01c0*/  LDG.E.CONSTANT R7, desc[UR4][R16.64] ;  /* 0x0000000410077981 */ /* 0x000ea2000c1e9900 */
[----:B------:R-:W2:Y:S02]  /*01d0*/  LDC.64 R4, c[0x0][0x380] ;  /* 0x0000e000ff047b82 */ /* 0x000ea40000000a00 */
[----:B--2---:R-:W-:-:S05]  /*01e0*/  IMAD.WIDE R4, R7, 0x20, R4 ;  /* 0x0000002007047825 */ /* 0x004fca00078e0204 */
[----:B------:R-:W2:Y:S04]  /*01f0*/  LDG.E.128.CONSTANT R8, desc[UR4][R4.64] ;  /* 0x0000000404087981 */ /* 0x000ea8000c1e9d00 */
[----:B------:R0:W3:Y:S01]  /*0200*/  LDG.E.64.CONSTANT R6, desc[UR4][R4.64+0x10] ;  /* 0x0000100404067981 */ /* 0x0000e2000c1e9b00 */
[----:B------:R-:W-:Y:S01]  /*0210*/  IMAD.MOV.U32 R22, RZ, RZ, 0x0 ;  /* 0x00000000ff167424 */ /* 0x000fe200078e00ff */
[----:B------:R-:W-:Y:S01]  /*0220*/  BSSY.RECONVERGENT B1, `(.L_x_2) ;  /* 0x000001d000017945 */ /* 0x000fe20003800200 */
[----:B------:R-:W-:Y:S02]  /*0230*/  IMAD.MOV.U32 R23, RZ, RZ, 0x40380000 ;  /* 0x40380000ff177424 */ /* 0x000fe400078e00ff */
[----:B0-----:R-:W-:Y:S01]  /*0240*/  IMAD.MOV.U32 R4, RZ, RZ, 0x1 ;  /* 0x00000001ff047424 */ /* 0x001fe200078e00ff */
[----:B--2--5:R-:W-:-:S02]  /*0250*/  DADD R12, -R38, R10 ;  /* 0x00000000260c7229 */ /* 0x024fc4000000010a */
[----:B------:R-:W-:Y:S02]  /*0260*/  DADD R14, -R36, R8 ;  /* 0x00000000240e7229 */ /* 0x000fe40000000108 */
[----:B---3--:R-:W-:-:S04]  /*0270*/  DADD R8, -R58, R6 ;  /* 0x000000003a087229 */ /* 0x008fc80000000106 */
[----:B------:R-:W-:-:S08]  /*0280*/  DMUL R10, R12, R12 ;  /* 0x0000000c0c0a7228 */ /* 0x000fd00000000000 */
[----:B------:R-:W-:-:S08]  /*0290*/  DFMA R10, R14, R14, R10 ;  /* 0x0000000e0e0a722b */ /* 0x000fd0000000000a */
[----:B------:R-:W-:-:S08]  /*02a0*/  DFMA R10, R8, R8, R10 ;  /* 0x00000008080a722b */ /* 0x000fd0000000000a */
[----:B------:R-:W-:-:S08]  /*02b0*/  DMUL R6, R10, R10 ;  /* 0x0000000a0a067228 */ /* 0x000fd00000000000 */
[----:B------:R-:W-:-:S08]  /*02c0*/  DMUL R6, R10, R6 ;  /* 0x000000060a067228 */ /* 0x000fd00000000000 */
[C---:B------:R-:W-:Y:S02]  /*02d0*/  DMUL R20, R6.reuse, R6 ;  /* 0x0000000606147228 */ /* 0x040fe40000000000 */
[----:B------:R-:W-:-:S06]  /*02e0*/  DFMA R64, R6, R22, -48 ;  /* 0xc04800000640742b */ /* 0x000fcc0000000016 */
[----:B------:R-:W-:-:S04]  /*02f0*/  DMUL R62, R10, R20 ;  /* 0x000000140a3e7228 */ /* 0x000fc80000000000 */
[----:B------:R-:W-:Y:S02]  /*0300*/  FSETP.GEU.AND P1, PT, |R65|, 6.5827683646048100446e-37, PT ;  /* 0x036000004100780b */ /* 0x000fe40003f2e200 */
[----:B------:R-:W0:Y:S02]  /*0310*/  MUFU.RCP64H R5, R63 ;  /* 0x0000003f00057308 */ /* 0x000e240000001800 */
[----:B0-----:R-:W-:-:S08]  /*0320*/  DFMA R20, -R62, R4, 1 ;  /* 0x3ff000003e14742b */ /* 0x001fd00000000104 */
[----:B------:R-:W-:-:S08]  /*0330*/  DFMA R20, R20, R20, R20 ;  /* 0x000000141414722b */ /* 0x000fd00000000014 */
[----:B------:R-:W-:-:S08]  /*0340*/  DFMA R20, R4, R20, R4 ;  /* 0x000000140414722b */ /* 0x000fd00000000004 */
[----:B------:R-:W-:-:S08]  /*0350*/  DFMA R4, -R62, R20, 1 ;  /* 0x3ff000003e04742b */ /* 0x000fd00000000114 */
[----:B------:R-:W-:-:S08]  /*0360*/  DFMA R4, R20, R4, R20 ;  /* 0x000000041404722b */ /* 0x000fd00000000014 */
[----:B------:R-:W-:-:S08]  /*0370*/  DMUL R6, R64, R4 ;  /* 0x0000000440067228 */ /* 0x000fd00000000000 */
[----:B------:R-:W-:-:S08]  /*0380*/  DFMA R20, -R62, R6, R64 ;  /* 0x000000063e14722b */ /* 0x000fd00000000140 */
[----:B------:R-:W-:-:S10]  /*0390*/  DFMA R4, R4, R20, R6 ;  /* 0x000000140404722b */ /* 0x000fd40000000006 */
[----:B------:R-:W-:-:S05]  /*03a0*/  FFMA R2, RZ, R63, R5 ;  /* 0x0000003fff027223 */ /* 0x000fca0000000005 */
[----:B------:R-:W-:-:S13]  /*03b0*/  FSETP.GT.AND P0, PT, |R2|, 1.469367938527859385e-39, PT ;  /* 0x001000000200780b */ /* 0x000fda0003f04200 */
[----:B------:R-:W-:Y:S05]  /*03c0*/  @P0 BRA P1, `(.L_x_3) ;  /* 0x0000000000080947 */ /* 0x000fea0000800000 */
[----:B------:R-:W-:-:S07]  /*03d0*/  MOV R2, 0x3f0 ;  /* 0x000003f000027802 */ /* 0x000fce0000000f00 */
[----:B------:R-:W-:Y:S05]  /*03e0*/  CALL.REL.NOINC `($__internal_0_$__cuda_sm20_div_rn_f64_full) ;  /* 0x0000000c004c7944 */ /* 0x000fea0003c00000 */
.L_x_3:
[----:B------:R-:W-:Y:S05]  /*03f0*/  BSYNC.RECONVERGENT B1 ;  /* 0x0000000000017941 */ /* 0x000fea0003800200 */
.L_x_2:
[----:B------:R-:W-:Y:S01]  /*0400*/  DMUL R4, R4, UR6 ;  /* 0x0000000604047c28 */ /* 0x000fe20008000000 */
[----:B------:R-:W0:Y:S01]  /*0410*/  LDC R7, c[0x0][0x3a0] ;  /* 0x0000e800ff077b82 */ /* 0x000e220000000800 */
[----:B------:R-:W-:Y:S01]  /*0420*/  DSETP.GT.AND P0, PT, R10, UR8, PT ;  /* 0x000000080a007e2a */ /* 0x000fe2000bf04000 */
[----:B------:R-:W-:-:S07]  /*0430*/  VIADD R18, R18, 0x1 ;  /* 0x0000000112127836 */ /* 0x000fce0000000000 */
[----:B------:R-:W-:Y:S02]  /*0440*/  FSEL R4, R4, RZ, !P0 ;  /* 0x000000ff04047208 */ /* 0x000fe40004000000 */
[----:B------:R-:W-:Y:S02]  /*0450*/  FSEL R5, R5, RZ, !P0 ;  /* 0x000000ff05057208 */ /* 0x000fe40004000000 */
[----:B------:R-:W-:-:S04]  /*0460*/  ISETP.NE.AND P0, PT, R18, RZ, PT ;  /* 0x000000ff1200720c */ /* 0x000fc80003f05270 */
[-C--:B------:R-:W-:Y:S02]  /*0470*/  DFMA R32, R14, R4.reuse, R32 ;  /* 0x000000040e20722b */ /* 0x080fe40000000020 */
[-C--:B------:R-:W-:Y:S02]  /*0480*/  DFMA R34, R12, R4.reuse, R34 ;  /* 0x000000040c22722b */ /* 0x080fe40000000022 */
[----:B------:R-:W-:Y:S01]  /*0490*/  DFMA R28, R8, R4, R28 ;  /* 0x00000004081c722b */ /* 0x000fe2000000001c */
[----:B0-----:R-:W-:-:S04]  /*04a0*/  IMAD.WIDE R16, R7, 0x4, R16 ;  /* 0x0000000407107825 */ /* 0x001fc800078e0210 */
[----:B------:R-:W-:Y:S06]  /*04b0*/  @P0 BRA `(.L_x_4) ;  /* 0xfffffffc00400947 */ /* 0x000fec000383ffff */
.L_x_1:
[----:B------:R-:W-:Y:S05]  /*04c0*/  BSYNC.RECONVERGENT B0 ;  /* 0x0000000000007941 */ /* 0x000fea0003800200 */
.L_x_0:
[----:B------:R-:W-:Y:S01]  /*04d0*/  ISETP.GE.AND P0, PT, R3, 0x4, PT ;  /* 0x000000040300780c */ /* 0x000fe20003f06270 */
[----:B------:R-:W0:Y:S01]  /*04e0*/  LDCU.64 UR6, c[0x0][0x3a8] ;  /* 0x00007500ff0677ac */ /* 0x000e220008000a00 */
[----:B------:R-:W-:Y:S01]  /*04f0*/  BSSY.RECONVERGENT B0, `(.L_x_5) ;  /* 0x00000b9000007945 */ /* 0x000fe20003800200 */
[----:B------:R-:W1:Y:S10]  /*0500*/  LDCU.64 UR8, c[0x0][0x3b0] ;  /* 0x00007600ff0877ac */ /* 0x000e740008000a00 */
[----:B------:R-:W-:Y:S05]  /*0510*/  @!P0 BRA `(.L_x_6) ;  /* 0x0000000800d88947 */ /* 0x000fea0003800000 */
.L_x_15:
[----:B------:R-:W2:Y:S01]  /*0520*/  LDG.E.CONSTANT R13, desc[UR4][R16.64] ;  /* 0x00000004100d7981 */ /* 0x000ea2000c1e9900 */
[----:B------:R-:W3:Y:S08]  /*0530*/  LDC R57, c[0x0][0x3a0] ;  /* 0x0000e800ff397b82 */ /* 0x000ef00000000800 */
[----:B------:R-:W2:Y:S01]  /*0540*/  LDC.64 R24, c[0x0][0x380] ;  /* 0x0000e000ff187b82 */ /* 0x000ea20000000a00 */
[----:B---3--:R-:W-:-:S05]  /*0550*/  IMAD.WIDE R4, R57, 0x4, R16 ;  /* 0x0000000439047825 */ /* 0x008fca00078e0210 */
[----:B------:R-:W3:Y:S01]  /*0560*/  LDG.E.CONSTANT R15, desc[UR4][R4.64] ;  /* 0x00000004040f7981 */ /* 0x000ee2000c1e9900 */
[----:B------:R-:W-:-:S04]  /*0570*/  IMAD.WIDE R6, R57, 0x4, R4 ;  /* 0x0000000439067825 */ /* 0x000fc800078e0204 */
[----:B------:R-:W-:Y:S02]  /*0580*/  IMAD.WIDE R56, R57, 0x4, R6 ;  /* 0x0000000439387825 */ /* 0x000fe400078e0206 */
[----:B------:R-:W4:Y:S04]  /*0590*/  LDG.E.CONSTANT R7, desc[UR4][R6.64] ;  /* 0x0000000406077981 */ /* 0x000f28000c1e9900 */
[----:B------:R-:W4:Y:S01]  /*05a0*/  LDG.E.CONSTANT R9, desc[UR4][R56.64] ;  /* 0x0000000438097981 */ /* 0x000f22000c1e9900 */
[----:B--2---:R-:W-:-:S05]  /*05b0*/  IMAD.WIDE R12, R13, 0x20, R24 ;  /* 0x000000200d0c7825 */ /* 0x004fca00078e0218 */
[----:B------:R-:W2:Y:S04]  /*05c0*/  LDG.E.128.CONSTANT R52, desc[UR4][R12.64] ;  /* 0x000000040c347981 */ /* 0x000ea8000c1e9d00 */
[----:B------:R-:W2:Y:S01]  /*05d0*/  LDG.E.64.CONSTANT R50, desc[UR4][R12.64+0x10] ;  /* 0x000010040c327981 */ /* 0x000ea2000c1e9b00 */
[----:B---3--:R-:W-:-:S05]  /*05e0*/  IMAD.WIDE R14, R15, 0x20, R24 ;  /* 0x000000200f0e7825 */ /* 0x008fca00078e0218 */
[----:B------:R-:W3:Y:S01]  /*05f0*/  LDG.E.128.CONSTANT R44, desc[UR4][R14.64] ;  /* 0x000000040e2c7981 */ /* 0x000ee2000c1e9d00 */
[----:B----4-:R-:W-:-:S03]  /*0600*/  IMAD.WIDE R16, R7, 0x20, R24 ;  /* 0x0000002007107825 */ /* 0x010fc600078e0218 */
[----:B------:R4:W3:Y:S01]  /*0610*/  LDG.E.64.CONSTANT R22, desc[UR4][R14.64+0x10] ;  /* 0x000010040e167981 */ /* 0x0008e2000c1e9b00 */
[----:B------:R-:W-:-:S03]  /*0620*/  IMAD.WIDE R24, R9, 0x20, R24 ;  /* 0x0000002009187825 */ /* 0x000fc600078e0218 */
[----:B------:R-:W3:Y:S04]  /*0630*/  LDG.E.64.CONSTANT R20, desc[UR4][R16.64+0x10] ;  /* 0x0000100410147981 */ /* 0x000ee8000c1e9b00 */
[----:B------:R-:W3:Y:S04]  /*0640*/  LDG.E.128.CONSTANT R4, desc[UR4][R24.64] ;  /* 0x0000000418047981 */ /* 0x000ee8000c1e9d00 */
[----:B------:R0:W3:Y:S04]  /*0650*/  LDG.E.128.CONSTANT R8, desc[UR4][R16.64] ;  /* 0x0000000410087981 */ /* 0x0000e8000c1e9d00 */
[----:B------:R1:W3:Y:S01]  /*0660*/  LDG.E.64.CONSTANT R18, desc[UR4][R24.64+0x10] ;  /* 0x0000100418127981 */ /* 0x0002e2000c1e9b00 */
[----:B----4-:R-:W-:-:S02]  /*0670*/  IMAD.MOV.U32 R14, RZ, RZ, 0x1 ;  /* 0x00000001ff0e7424 */ /* 0x010fc400078e00ff */
[----:B------:R-:W-:Y:S02]  /*0680*/  IMAD.MOV.U32 R64, RZ, RZ, 0x0 ;  /* 0x00000000ff407424 */ /* 0x000fe400078e00ff */
[----:B------:R-:W-:Y:S01]  /*0690*/  IMAD.MOV.U32 R65, RZ, RZ, 0x40380000 ;  /* 0x40380000ff417424 */ /* 0x000fe200078e00ff */
[----:B------:R-:W-:Y:S01]  /*06a0*/  BSSY.RECONVERGENT B1, `(.L_x_7) ;  /* 0x0000033000017945 */ /* 0x000fe20003800200 */
[----:B--2--5:R-:W-:Y:S02]  /*06b0*/  DADD R54, -R38, R54 ;  /* 0x0000000026367229 */ /* 0x024fe40000000136 */
[----:B------:R-:W-:-:S06]  /*06c0*/  DADD R52, -R36, R52 ;  /* 0x0000000024347229 */ /* 0x000fcc0000000134 */
[----:B------:R-:W-:Y:S02]  /*06d0*/  DMUL R12, R54, R54 ;  /* 0x00000036360c7228 */ /* 0x000fe40000000000 */
[----:B------:R-:W-:-:S06]  /*06e0*/  DADD R50, -R58, R50 ;  /* 0x000000003a327229 */ /* 0x000fcc0000000132 */
[----:B------:R-:W-:-:S08]  /*06f0*/  DFMA R12, R52, R52, R12 ;  /* 0x00000034340c722b */ /* 0x000fd0000000000c */
[----:B------:R-:W-:-:S08]  /*0700*/  DFMA R48, R50, R50, R12 ;  /* 0x000000323230722b */ /* 0x000fd0000000000c */
[----:B------:R-:W-:-:S08]  /*0710*/  DMUL R12, R48, R48 ;  /* 0x00000030300c7228 */ /* 0x000fd00000000000 */
[----:B------:R-:W-:-:S08]  /*0720*/  DMUL R12, R48, R12 ;  /* 0x0000000c300c7228 */ /* 0x000fd00000000000 */
[----:B------:R-:W-:-:S08]  /*0730*/  DMUL R62, R12, R12 ;  /* 0x0000000c0c3e7228 */ /* 0x000fd00000000000 */
[----:B------:R-:W-:-:S06]  /*0740*/  DMUL R62, R48, R62 ;  /* 0x0000003e303e7228 */ /* 0x000fcc0000000000 */
[----:B------:R-:W0:Y:S02]  /*0750*/  MUFU.RCP64H R15, R63 ;  /* 0x0000003f000f7308 */ /* 0x000e240000001800 */
[----:B0-----:R-:W-:-:S08]  /*0760*/  DFMA R16, -R62, R14, 1 ;  /* 0x3ff000003e10742b */ /* 0x001fd0000000010e */
[----:B------:R-:W-:-:S08]  /*0770*/  DFMA R16, R16, R16, R16 ;  /* 0x000000101010722b */ /* 0x000fd00000000010 */
[----:B------:R-:W-:-:S08]  /*0780*/  DFMA R16, R14, R16, R14 ;  /* 0x000000100e10722b */ /* 0x000fd0000000000e */
[----:B------:R-:W-:Y:S02]  /*0790*/  DFMA R14, -R62, R16, 1 ;  /* 0x3ff000003e0e742b */ /* 0x000fe40000000110 */
[----:B------:R-:W-:Y:S02]  /*07a0*/  DFMA R64, R12, R64, -48 ;  /* 0xc04800000c40742b */ /* 0x000fe40000000040 */
[----:B---3--:R-:W-:-:S04]  /*07b0*/  DADD R46, -R38, R46 ;  /* 0x00000000262e7229 */ /* 0x008fc8000000012e */
[----:B------:R-:W-:Y:S02]  /*07c0*/  DFMA R12, R16, R14, R16 ;  /* 0x0000000e100c722b */ /* 0x000fe40000000010 */
[C---:B------:R-:W-:Y:S02]  /*07d0*/  DADD R26, -R36.reuse, R4 ;  /* 0x00000000241a7229 */ /* 0x040fe40000000104 */
[----:B------:R-:W-:Y:S02]  /*07e0*/  DADD R44, -R36, R44 ;  /* 0x00000000242c7229 */ /* 0x000fe4000000012c */
[----:B------:R-:W-:Y:S02]  /*07f0*/  DADD R40, -R38, R10 ;  /* 0x0000000026287229 */ /* 0x000fe4000000010a */
[----:B------:R-:W-:Y:S02]  /*0800*/  DMUL R4, R46, R46 ;  /* 0x0000002e2e047228 */ /* 0x000fe40000000000 */
[----:B------:R-:W-:-:S02]  /*0810*/  DMUL R10, R64, R12 ;  /* 0x0000000c400a7228 */ /* 0x000fc40000000000 */
[----:B-1----:R-:W-:-:S04]  /*0820*/  DADD R24, -R38, R6 ;  /* 0x0000000026187229 */ /* 0x002fc80000000106 */
[----:B------:R-:W-:Y:S02]  /*0830*/  DFMA R16, R44, R44, R4 ;  /* 0x0000002c2c10722b */ /* 0x000fe40000000004 */
[----:B------:R-:W-:Y:S02]  /*0840*/  DFMA R4, -R62, R10, R64 ;  /* 0x0000000a3e04722b */ /* 0x000fe40000000140 */
[----:B------:R-:W-:Y:S02]  /*0850*/  DADD R42, -R36, R8 ;  /* 0x00000000242a7229 */ /* 0x000fe40000000108 */
[----:B------:R-:W-:Y:S02]  /*0860*/  DMUL R6, R40, R40 ;  /* 0x0000002828067228 */ /* 0x000fe40000000000 */
[----:B------:R-:W-:Y:S02]  /*0870*/  DMUL R8, R24, R24 ;  /* 0x0000001818087228 */ /* 0x000fe40000000000 */
[----:B------:R-:W-:-:S02]  /*0880*/  DFMA R4, R12, R4, R10 ;  /* 0x000000040c04722b */ /* 0x000fc4000000000a */
[C---:B------:R-:W-:Y:S02]  /*0890*/  DADD R22, -R58.reuse, R22 ;  /* 0x000000003a167229 */ /* 0x040fe40000000116 */
[C---:B------:R-:W-:Y:S02]  /*08a0*/  DADD R20, -R58.reuse, R20 ;  /* 0x000000003a147229 */ /* 0x040fe40000000114 */
[----:B------:R-:W-:Y:S02]  /*08b0*/  DADD R18, -R58, R18 ;  /* 0x000000003a127229 */ /* 0x000fe40000000112 */
[----:B------:R-:W-:Y:S02]  /*08c0*/  DFMA R6, R42, R42, R6 ;  /* 0x0000002a2a06722b */ /* 0x000fe40000000006 */
[----:B------:R-:W-:Y:S01]  /*08d0*/  DFMA R8, R26, R26, R8 ;  /* 0x0000001a1a08722b */ /* 0x000fe20000000008 */
[----:B------:R-:W-:Y:S01]  /*08e0*/  FFMA R2, RZ, R63, R5 ;  /* 0x0000003fff027223 */ /* 0x000fe20000000005 */
[----:B------:R-:W-:Y:S01]  /*08f0*/  DFMA R16, R22, R22, R16 ;  /* 0x000000161610722b */ /* 0x000fe20000000010 */
[----:B------:R-:W-:-:S03]  /*0900*/  FSETP.GEU.AND P1, PT, |R65|, 6.5827683646048100446e-37, PT ;  /* 0x036000004100780b */ /* 0x000fc60003f2e200 */
[----:B------:R-:W-:Y:S02]  /*0910*/  DFMA R14, R20, R20, R6 ;  /* 0x00000014140e722b */ /* 0x000fe40000000006 */
[----:B------:R-:W-:Y:S01]  /*0920*/  DFMA R12, R18, R18, R8 ;  /* 0x00000012120c722b */ /* 0x000fe20000000008 */
[----:B------:R-:W-:Y:S01]  /*0930*/  FSETP.GT.AND P0, PT, |R2|, 1.469367938527859385e-39, PT ;  /* 0x001000000200780b */ /* 0x000fe20003f04200 */
[----:B------:R-:W-:-:S04]  /*0940*/  DMUL R10, R16, R16 ;  /* 0x00000010100a7228 */ /* 0x000fc80000000000 */
[----:B------:R-:W-:Y:S02]  /*0950*/  DMUL R8, R14, R14 ;  /* 0x0000000e0e087228 */ /* 0x000fe40000000000 */
[----:B------:R-:W-:Y:S02]  /*0960*/  DMUL R70, R12, R12 ;  /* 0x0000000c0c467228 */ /* 0x000fe40000000000 */
[----:B------:R-:W-:-:S04]  /*0970*/  DMUL R10, R16, R10 ;  /* 0x0000000a100a7228 */ /* 0x000fc80000000000 */
[----:B------:R-:W-:Y:S02]  /*0980*/  DMUL R8, R14, R8 ;  /* 0x000000080e087228 */ /* 0x000fe40000000000 */
[----:B------:R-:W-:Y:S01]  /*0990*/  DMUL R70, R12, R70 ;  /* 0x000000460c467228 */ /* 0x000fe20000000000 */
[----:B------:R-:W-:Y:S10]  /*09a0*/  @P0 BRA P1, `(.L_x_8) ;  /* 0x0000000000080947 */ /* 0x000ff40000800000 */
[----:B------:R-:W-:-:S07]  /*09b0*/  MOV R2, 0x9d0 ;  /* 0x000009d000027802 */ /* 0x000fce0000000f00 */
[----:B------:R-:W-:Y:S05]  /*09c0*/  CALL.REL.NOINC `($__internal_0_$__cuda_sm20_div_rn_f64_full) ;  /* 0x0000000400d47944 */ /* 0x000fea0003c00000 */
.L_x_8:
[----:B------:R-:W-:Y:S05]  /*09d0*/  BSYNC.RECONVERGENT B1 ;  /* 0x0000000000017941 */ /* 0x000fea0003800200 */
.L_x_7:
[----:B------:R-:W-:Y:S01]  /*09e0*/  DMUL R62, R10, R10 ;  /* 0x0000000a0a3e7228 */ /* 0x000fe20000000000 */
[----:B------:R-:W-:Y:S01]  /*09f0*/  IMAD.MOV.U32 R6, RZ, RZ, 0x1 ;  /* 0x00000001ff067424 */ /* 0x000fe200078e00ff */
[----:B------:R-:W-:Y:S01]  /*0a00*/  BSSY.RECONVERGENT B1, `(.L_x_9) ;  /* 0x0000017000017945 */ /* 0x000fe20003800200 */
[----:B------:R-:W-:Y:S02]  /*0a10*/  IMAD.MOV.U32 R64, RZ, RZ, 0x0 ;  /* 0x00000000ff407424 */ /* 0x000fe400078e00ff */
[----:B------:R-:W-:-:S03]  /*0a20*/  IMAD.MOV.U32 R65, RZ, RZ, 0x40380000 ;  /* 0x40380000ff417424 */ /* 0x000fc600078e00ff */
[----:B------:R-:W-:-:S03]  /*0a30*/  DMUL R62, R16, R62 ;  /* 0x0000003e103e7228 */ /* 0x000fc60000000000 */
[----:B------:R-:W-:-:S03]  /*0a40*/  DFMA R64, R10, R64, -48 ;  /* 0xc04800000a40742b */ /* 0x000fc60000000040 */
[----:B------:R-:W0:Y:S07]  /*0a50*/  MUFU.RCP64H R7, R63 ;  /* 0x0000003f00077308 */ /* 0x000e2e0000001800 */
[----:B------:R-:W-:Y:S01]  /*0a60*/  FSETP.GEU.AND P1, PT, |R65|, 6.5827683646048100446e-37, PT ;  /* 0x036000004100780b */ /* 0x000fe20003f2e200 */
[----:B0-----:R-:W-:-:S08]  /*0a70*/  DFMA R60, -R62, R6, 1 ;  /* 0x3ff000003e3c742b */ /* 0x001fd00000000106 */
[----:B------:R-:W-:-:S08]  /*0a80*/  DFMA R60, R60, R60, R60 ;  /* 0x0000003c3c3c722b */ /* 0x000fd0000000003c */
[----:B------:R-:W-:-:S08]  /*0a90*/  DFMA R60, R6, R60, R6 ;  /* 0x0000003c063c722b */ /* 0x000fd00000000006 */
[----:B------:R-:W-:-:S08]  /*0aa0*/  DFMA R6, -R62, R60, 1 ;  /* 0x3ff000003e06742b */ /* 0x000fd0000000013c */
[----:B------:R-:W-:-:S08]  /*0ab0*/  DFMA R6, R60, R6, R60 ;  /* 0x000000063c06722b */ /* 0x000fd0000000003c */
[----:B------:R-:W-:-:S08]  /*0ac0*/  DMUL R10, R64, R6 ;  /* 0x00000006400a7228 */ /* 0x000fd00000000000 */
[----:B------:R-:W-:-:S08]  /*0ad0*/  DFMA R60, -R62, R10, R64 ;  /* 0x0000000a3e3c722b */ /* 0x000fd00000000140 */
[----:B------:R-:W-:Y:S02]  /*0ae0*/  DFMA R6, R6, R60, R10 ;  /* 0x0000003c0606722b */ /* 0x000fe4000000000a */
[----:B------:R-:W-:-:S08]  /*0af0*/  DMUL R10, R4, UR6 ;  /* 0x00000006040a7c28 */ /* 0x000fd00008000000 */
[----:B------:R-:W-:-:S05]  /*0b00*/  FFMA R2, RZ, R63, R7 ;  /* 0x0000003fff027223 */ /* 0x000fca0000000007 */
[----:B------:R-:W-:-:S13]  /*0b10*/  FSETP.GT.AND P0, PT, |R2|, 1.469367938527859385e-39, PT ;  /* 0x001000000200780b */ /* 0x000fda0003f04200 */
[----:B------:R-:W-:Y:S05]  /*0b20*/  @P0 BRA P1, `(.L_x_10) ;  /* 0x0000000000100947 */ /* 0x000fea0000800000 */
[----:B------:R-:W-:-:S07]  /*0b30*/  MOV R2, 0xb50 ;  /* 0x00000b5000027802 */ /* 0x000fce0000000f00 */
[----:B------:R-:W-:Y:S05]  /*0b40*/  CALL.REL.NOINC `($__internal_0_$__cuda_sm20_div_rn_f64_full) ;  /* 0x0000000400747944 */ /* 0x000fea0003c00000 */
[----:B------:R-:W-:Y:S02]  /*0b50*/  IMAD.MOV.U32 R6, RZ, RZ, R4 ;  /* 0x000000ffff067224 */ /* 0x000fe400078e0004 */
[----:B------:R-:W-:-:S07]  /*0b60*/  IMAD.MOV.U32 R7, RZ, RZ, R5 ;  /* 0x000000ffff077224 */ /* 0x000fce00078e0005 */
.L_x_10:
[----:B------:R-:W-:Y:S05]  /*0b70*/  BSYNC.RECONVERGENT B1 ;  /* 0x0000000000017941 */ /* 0x000fea0003800200 */
.L_x_9:
        /* <DEDUP_REMOVED lines=23> */
.L_x_12:
[----:B------:R-:W-:Y:S05]  /*0cf0*/  BSYNC.RECONVERGENT B1 ;  /* 0x0000000000017941 */ /* 0x000fea0003800200 */
.L_x_11:
[----:B------:R-:W-:Y:S01]  /*0d00*/  DMUL R62, R70, R70 ;  /* 0x00000046463e7228 */ /* 0x000fe20000000000 */
[----:B------:R-:W-:Y:S01]  /*0d10*/  IMAD.MOV.U32 R6, RZ, RZ, 0x1 ;  /* 0x00000001ff067424 */ /* 0x000fe200078e00ff */
[----:B------:R-:W-:Y:S01]  /*0d20*/  BSSY.RECONVERGENT B1, `(.L_x_13) ;  /* 0x0000017000017945 */ /* 0x000fe20003800200 */
[----:B------:R-:W-:Y:S02]  /*0d30*/  IMAD.MOV.U32 R64, RZ, RZ, 0x0 ;  /* 0x00000000ff407424 */ /* 0x000fe400078e00ff */
[----:B------:R-:W-:-:S03]  /*0d40*/  IMAD.MOV.U32 R65, RZ, RZ, 0x40380000 ;  /* 0x40380000ff417424 */ /* 0x000fc600078e00ff */
[----:B------:R-:W-:-:S03]  /*0d50*/  DMUL R62, R12, R62 ;  /* 0x0000003e0c3e7228 */ /* 0x000fc60000000000 */
[----:B------:R-:W-:Y:S02]  /*0d60*/  DFMA R64, R70, R64, -48 ;  /* 0xc04800004640742b */ /* 0x000fe40000000040 */
[----:B------:R-:W-:Y:S01]  /*0d70*/  DMUL R70, R4, UR6 ;  /* 0x0000000604467c28 */ /* 0x000fe20008000000 */
        /* <DEDUP_REMOVED lines=15> */
[----:B------:R-:W-:Y:S02]  /*0e70*/  IMAD.MOV.U32 R6, RZ, RZ, R4 ;  /* 0x000000ffff067224 */ /* 0x000fe400078e0004 */
[----:B------:R-:W-:-:S07]  /*0e80*/  IMAD.MOV.U32 R7, RZ, RZ, R5 ;  /* 0x000000ffff077224 */ /* 0x000fce00078e0005 */
.L_x_14:
[----:B------:R-:W-:Y:S05]  /*0e90*/  BSYNC.RECONVERGENT B1 ;  /* 0x0000000000017941 */ /* 0x000fea0003800200 */
.L_x_13:
[----:B------:R-:W-:Y:S01]  /*0ea0*/  DSETP.GT.AND P0, PT, R48, UR8, PT ;  /* 0x0000000830007e2a */ /* 0x000fe2000bf04000 */
[----:B------:R-:W-:Y:S01]  /*0eb0*/  VIADD R0, R0, 0x4 ;  /* 0x0000000400007836 */ /* 0x000fe20000000000 */
[----:B------:R-:W-:-:S04]  /*0ec0*/  DMUL R6, R6, UR6 ;  /* 0x0000000606067c28 */ /* 0x000fc80008000000 */
[----:B------:R-:W-:Y:S02]  /*0ed0*/  FSEL R4, R10, RZ, !P0 ;  /* 0x000000ff0a047208 */ /* 0x000fe40004000000 */
[----:B------:R-:W-:Y:S01]  /*0ee0*/  FSEL R5, R11, RZ, !P0 ;  /* 0x000000ff0b057208 */ /* 0x000fe20004000000 */
[----:B------:R-:W-:Y:S01]  /*0ef0*/  DSETP.GT.AND P0, PT, R16, UR8, PT ;  /* 0x0000000810007e2a */ /* 0x000fe2000bf04000 */
[----:B------:R-:W0:Y:S04]  /*0f00*/  LDC R17, c[0x0][0x3a0] ;  /* 0x0000e800ff117b82 */ /* 0x000e280000000800 */
[-C--:B------:R-:W-:Y:S01]  /*0f10*/  DFMA R32, R52, R4.reuse, R32 ;  /* 0x000000043420722b */ /* 0x080fe20000000020 */
[----:B------:R-:W-:Y:S01]  /*0f20*/  FSEL R8, R8, RZ, !P0 ;  /* 0x000000ff08087208 */ /* 0x000fe20004000000 */
[----:B------:R-:W-:Y:S01]  /*0f30*/  DFMA R34, R54, R4, R34 ;  /* 0x000000043622722b */ /* 0x000fe20000000022 */
[----:B------:R-:W-:Y:S01]  /*0f40*/  FSEL R9, R9, RZ, !P0 ;  /* 0x000000ff09097208 */ /* 0x000fe20004000000 */
[----:B------:R-:W-:-:S02]  /*0f50*/  DSETP.GT.AND P0, PT, R14, UR8, PT ;  /* 0x000000080e007e2a */ /* 0x000fc4000bf04000 */
[----:B------:R-:W-:-:S03]  /*0f60*/  DFMA R28, R50, R4, R28 ;  /* 0x00000004321c722b */ /* 0x000fc6000000001c */
[-C--:B------:R-:W-:Y:S01]  /*0f70*/  DFMA R32, R44, R8.reuse, R32 ;  /* 0x000000082c20722b */ /* 0x080fe20000000020 */
[----:B------:R-:W-:Y:S01]  /*0f80*/  FSEL R4, R70, RZ, !P0 ;  /* 0x000000ff46047208 */ /* 0x000fe20004000000 */
[-C--:B------:R-:W-:Y:S01]  /*0f90*/  DFMA R34, R46, R8.reuse, R34 ;  /* 0x000000082e22722b */ /* 0x080fe20000000022 */
[----:B------:R-:W-:Y:S01]  /*0fa0*/  FSEL R5, R71, RZ, !P0 ;  /* 0x000000ff47057208 */ /* 0x000fe20004000000 */
[----:B------:R-:W-:Y:S02]  /*0fb0*/  DSETP.GT.AND P0, PT, R12, UR8, PT ;  /* 0x000000080c007e2a */ /* 0x000fe4000bf04000 */
[----:B------:R-:W-:-:S03]  /*0fc0*/  DFMA R8, R22, R8, R28 ;  /* 0x000000081608722b */ /* 0x000fc6000000001c */
[-C--:B------:R-:W-:Y:S01]  /*0fd0*/  DFMA R32, R42, R4.reuse, R32 ;  /* 0x000000042a20722b */ /* 0x080fe20000000020 */
[----:B------:R-:W-:Y:S01]  /*0fe0*/  FSEL R28, R6, RZ, !P0 ;  /* 0x000000ff061c7208 */ /* 0x000fe20004000000 */
[-C--:B------:R-:W-:Y:S01]  /*0ff0*/  DFMA R34, R40, R4.reuse, R34 ;  /* 0x000000042822722b */ /* 0x080fe20000000022 */
[----:B------:R-:W-:Y:S01]  /*1000*/  FSEL R29, R7, RZ, !P0 ;  /* 0x000000ff071d7208 */ /* 0x000fe20004000000 */
[----:B0-----:R-:W-:Y:S01]  /*1010*/  IMAD.WIDE R16, R17, 0x4, R56 ;  /* 0x0000000411107825 */ /* 0x001fe200078e0238 */
[----:B------:R-:W-:Y:S01]  /*1020*/  ISETP.GE.AND P0, PT, R0, R3, PT ;  /* 0x000000030000720c */ /* 0x000fe20003f06270 */
[----:B------:R-:W-:-:S03]  /*1030*/  DFMA R8, R20, R4, R8 ;  /* 0x000000041408722b */ /* 0x000fc60000000008 */
[-C--:B------:R-:W-:Y:S02]  /*1040*/  DFMA R32, R26, R28.reuse, R32 ;  /* 0x0000001c1a20722b */ /* 0x080fe40000000020 */
[----:B------:R-:W-:-:S03]  /*1050*/  DFMA R34, R24, R28, R34 ;  /* 0x0000001c1822722b */ /* 0x000fc60000000022 */
[----:B------:R-:W-:-:S04]  /*1060*/  DFMA R28, R18, R28, R8 ;  /* 0x0000001c121c722b */ /* 0x000fc80000000008 */
[----:B------:R-:W-:Y:S07]  /*1070*/  @!P0 BRA `(.L_x_15) ;  /* 0xfffffff400288947 */ /* 0x000fee000383ffff */
.L_x_6:
[----:B01----:R-:W-:Y:S05]  /*1080*/  BSYNC.RECONVERGENT B0 ;  /* 0x0000000000007941 */ /* 0x003fea0003800200 */
.L_x_5:
[----:B------:R-:W0:Y:S01]  /*1090*/  S2R R0, SR_TID.X ;  /* 0x0000000000007919 */ /* 0x000e220000002100 */
[----:B------:R-:W0:Y:S08]  /*10a0*/  S2UR UR10, SR_CTAID.X ;  /* 0x00000000000a79c3 */ /* 0x000e300000002500 */
[----:B------:R-:W0:Y:S08]  /*10b0*/  LDC R5, c[0x0][0x360] ;  /* 0x0000d800ff057b82 */ /* 0x000e300000000800 */
[----:B------:R-:W1:Y:S01]  /*10c0*/  LDC.64 R2, c[0x0][0x388] ;  /* 0x0000e200ff027b82 */ /* 0x000e620000000a00 */
[----:B0-----:R-:W-:-:S04]  /*10d0*/  IMAD R5, R5, UR10, R0 ;  /* 0x0000000a05057c24 */ /* 0x001fc8000f8e0200 */
[----:B-1----:R-:W-:-:S05]  /*10e0*/  IMAD.WIDE.U32 R2, R5, 0x20, R2 ;  /* 0x0000002005027825 */ /* 0x002fca00078e0002 */
[----:B-----5:R-:W-:Y:S04]  /*10f0*/  STG.E.128 desc[UR4][R2.64], R32 ;  /* 0x0000002002007986 */ /* 0x020fe8000c101d04 */
[----:B------:R-:W-:Y:S01]  /*1100*/  STG.E.128 desc[UR4][R2.64+0x10], R28 ;  /* 0x0000101c02007986 */ /* 0x000fe2000c101d04 */
[----:B------:R-:W-:Y:S05]  /*1110*/  EXIT ;  /* 0x000000000000794d */ /* 0x000fea0003800000 */
        .weak           $__internal_0_$__cuda_sm20_div_rn_f64_full
        .type           $__internal_0_$__cuda_sm20_div_rn_f64_full,@function
        .size           $__internal_0_$__cuda_sm20_div_rn_f64_full,(.L_x_97 - $__internal_0_$__cuda_sm20_div_rn_f64_full)
$__internal_0_$__cuda_sm20_div_rn_f64_full:
[C---:B------:R-:W-:Y:S01]  /*1120*/  FSETP.GEU.AND P0, PT, |R63|.reuse, 1.469367938527859385e-39, PT ;  /* 0x001000003f00780b */ /* 0x040fe20003f0e200 */
[----:B------:R-:W-:Y:S01]  /*1130*/  IMAD.MOV.U32 R74, RZ, RZ, 0x1 ;  /* 0x00000001ff4a7424 */ /* 0x000fe200078e00ff */
[----:B------:R-:W-:Y:S01]  /*1140*/  LOP3.LUT R60, R63, 0x800fffff, RZ, 0xc0, !PT ;  /* 0x800fffff3f3c7812 */ /* 0x000fe200078ec0ff */
[----:B------:R-:W-:Y:S01]  /*1150*/  BSSY.RECONVERGENT B2, `(.L_x_16) ;  /* 0x0000054000027945 */ /* 0x000fe20003800200 */
[C---:B------:R-:W-:Y:S02]  /*1160*/  FSETP.GEU.AND P2, PT, |R65|.reuse, 1.469367938527859385e-39, PT ;  /* 0x001000004100780b */ /* 0x040fe40003f4e200 */
[----:B------:R-:W-:Y:S01]  /*1170*/  LOP3.LUT R61, R60, 0x3ff00000, RZ, 0xfc, !PT ;  /* 0x3ff000003c3d7812 */ /* 0x000fe200078efcff */
[----:B------:R-:W-:Y:S01]  /*1180*/  IMAD.MOV.U32 R60, RZ, RZ, R62 ;  /* 0x000000ffff3c7224 */ /* 0x000fe200078e003e */
[----:B------:R-:W-:Y:S02]  /*1190*/  LOP3.LUT R4, R65, 0x7ff00000, RZ, 0xc0, !PT ;  /* 0x7ff0000041047812 */ /* 0x000fe400078ec0ff */
[----:B------:R-:W-:-:S03]  /*11a0*/  LOP3.LUT R7, R63, 0x7ff00000, RZ, 0xc0, !PT ;  /* 0x7ff000003f077812 */ /* 0x000fc600078ec0ff */
[----:B------:R-:W-:Y:S01]  /*11b0*/  @!P0 DMUL R60, R62, 8.98846567431157953865e+307 ;  /* 0x7fe000003e3c8828 */ /* 0x000fe20000000000 */
[----:B------:R-:W-:-:S03]  /*11c0*/  ISETP.GE.U32.AND P1, PT, R4, R7, PT ;  /* 0x000000070400720c */ /* 0x000fc60003f26070 */
[----:B------:R-:W-:Y:S01]  /*11d0*/  @!P2 LOP3.LUT R5, R63, 0x7ff00000, RZ, 0xc0, !PT ;  /* 0x7ff000003f05a812 */ /* 0x000fe200078ec0ff */
[----:B------:R-:W-:Y:S01]  /*11e0*/  @!P2 IMAD.MOV.U32 R68, RZ, RZ, RZ ;  /* 0x000000ffff44a224 */ /* 0x000fe200078e00ff */
[----:B------:R-:W0:Y:S02]  /*11f0*/  MUFU.RCP64H R75, R61 ;  /* 0x0000003d004b7308 */ /* 0x000e240000001800 */
[----:B------:R-:W-:Y:S01]  /*1200*/  @!P2 ISETP.GE.U32.AND P3, PT, R4, R5, PT ;  /* 0x000000050400a20c */ /* 0x000fe20003f66070 */
[----:B------:R-:W-:Y:S01]  /*1210*/  IMAD.MOV.U32 R5, RZ, RZ, 0x1ca00000 ;  /* 0x1ca00000ff057424 */ /* 0x000fe200078e00ff */
[----:B------:R-:W-:-:S04]  /*1220*/  @!P0 LOP3.LUT R7, R61, 0x7ff00000, RZ, 0xc0, !PT ;  /* 0x7ff000003d078812 */ /* 0x000fc800078ec0ff */
[----:B------:R-:W-:-:S04]  /*1230*/  @!P2 SEL R69, R5, 0x63400000, !P3 ;  /* 0x634000000545a807 */ /* 0x000fc80005800000 */
[----:B------:R-:W-:-:S04]  /*1240*/  @!P2 LOP3.LUT R6, R69, 0x80000000, R65, 0xf8, !PT ;  /* 0x800000004506a812 */ /* 0x000fc800078ef841 */
[----:B------:R-:W-:Y:S01]  /*1250*/  @!P2 LOP3.LUT R69, R6, 0x100000, RZ, 0xfc, !PT ;  /* 0x001000000645a812 */ /* 0x000fe200078efcff */
[----:B0-----:R-:W-:Y:S01]  /*1260*/  DFMA R66, R74, -R60, 1 ;  /* 0x3ff000004a42742b */ /* 0x001fe2000000083c */
[----:B------:R-:W-:-:S07]  /*1270*/  IMAD.MOV.U32 R6, RZ, RZ, R4 ;  /* 0x000000ffff067224 */ /* 0x000fce00078e0004 */
[----:B------:R-:W-:-:S08]  /*1280*/  DFMA R66, R66, R66, R66 ;  /* 0x000000424242722b */ /* 0x000fd00000000042 */
[----:B------:R-:W-:Y:S01]  /*1290*/  DFMA R74, R74, R66, R74 ;  /* 0x000000424a4a722b */ /* 0x000fe2000000004a */
[----:B------:R-:W-:Y:S01]  /*12a0*/  SEL R67, R5, 0x63400000, !P1 ;  /* 0x6340000005437807 */ /* 0x000fe20004800000 */
[----:B------:R-:W-:-:S03]  /*12b0*/  IMAD.MOV.U32 R66, RZ, RZ, R64 ;  /* 0x000000ffff427224 */ /* 0x000fc600078e0040 */
[----:B------:R-:W-:-:S06]  /*12c0*/  LOP3.LUT R67, R67, 0x800fffff, R65, 0xf8, !PT ;  /* 0x800fffff43437812 */ /* 0x000fcc00078ef841 */
[----:B------:R-:W-:Y:S02]  /*12d0*/  @!P2 DFMA R66, R66, 2, -R68 ;  /* 0x400000004242a82b */ /* 0x000fe40000000844 */
[----:B------:R-:W-:-:S08]  /*12e0*/  DFMA R68, R74, -R60, 1 ;  /* 0x3ff000004a44742b */ /* 0x000fd0000000083c */
[----:B------:R-:W-:Y:S01]  /*12f0*/  DFMA R74, R74, R68, R74 ;  /* 0x000000444a4a722b */ /* 0x000fe2000000004a */
[----:B------:R-:W-:-:S07]  /*1300*/  @!P2 LOP3.LUT R6, R67, 0x7ff00000, RZ, 0xc0, !PT ;  /* 0x7ff000004306a812 */ /* 0x000fce00078ec0ff */
[----:B------:R-:W-:-:S08]  /*1310*/  DMUL R72, R74, R66 ;  /* 0x000000424a487228 */ /* 0x000fd00000000000 */
[----:B------:R-:W-:-:S08]  /*1320*/  DFMA R68, R72, -R60, R66 ;  /* 0x8000003c4844722b */ /* 0x000fd00000000042 */
[----:B------:R-:W-:Y:S01]  /*1330*/  DFMA R68, R74, R68, R72 ;  /* 0x000000444a44722b */ /* 0x000fe20000000048 */
[----:B------:R-:W-:-:S05]  /*1340*/  VIADD R72, R6, 0xffffffff ;  /* 0xffffffff06487836 */ /* 0x000fca0000000000 */
[----:B------:R-:W-:Y:S01]  /*1350*/  ISETP.GT.U32.AND P0, PT, R72, 0x7feffffe, PT ;  /* 0x7feffffe4800780c */ /* 0x000fe20003f04070 */
[----:B------:R-:W-:-:S05]  /*1360*/  VIADD R72, R7, 0xffffffff ;  /* 0xffffffff07487836 */ /* 0x000fca0000000000 */
[----:B------:R-:W-:-:S13]  /*1370*/  ISETP.GT.U32.OR P0, PT, R72, 0x7feffffe, P0 ;  /* 0x7feffffe4800780c */ /* 0x000fda0000704470 */
[----:B------:R-:W-:Y:S05]  /*1380*/  @P0 BRA `(.L_x_17) ;  /* 0x00000000006c0947 */ /* 0x000fea0003800000 */
[----:B------:R-:W-:Y:S01]  /*1390*/  LOP3.LUT R7, R63, 0x7ff00000, RZ, 0xc0, !PT ;  /* 0x7ff000003f077812 */ /* 0x000fe200078ec0ff */
[----:B------:R-:W-:-:S03]  /*13a0*/  IMAD.MOV.U32 R64, RZ, RZ, RZ ;  /* 0x000000ffff407224 */ /* 0x000fc600078e00ff */
[CC--:B------:R-:W-:Y:S02]  /*13b0*/  VIADDMNMX R6, R4.reuse, -R7.reuse, 0xb9600000, !PT ;  /* 0xb960000004067446 */ /* 0x0c0fe40007800907 */
[----:B------:R-:W-:Y:S02]  /*13c0*/  ISETP.GE.U32.AND P0, PT, R4, R7, PT ;  /* 0x000000070400720c */ /* 0x000fe40003f06070 */
[----:B------:R-:W-:Y:S02]  /*13d0*/  VIMNMX R6, PT, PT, R6, 0x46a00000, PT ;  /* 0x46a0000006067848 */ /* 0x000fe40003fe0100 */
[----:B------:R-:W-:-:S05]  /*13e0*/  SEL R5, R5, 0x63400000, !P0 ;  /* 0x6340000005057807 */ /* 0x000fca0004000000 */
[----:B------:R-:W-:-:S04]  /*13f0*/  IMAD.IADD R6, R6, 0x1, -R5 ;  /* 0x0000000106067824 */ /* 0x000fc800078e0a05 */
[----:B------:R-:W-:-:S06]  /*1400*/  VIADD R65, R6, 0x7fe00000 ;  /* 0x7fe0000006417836 */ /* 0x000fcc0000000000 */
[----:B------:R-:W-:-:S10]  /*1410*/  DMUL R4, R68, R64 ;  /* 0x0000004044047228 */ /* 0x000fd40000000000 */
[----:B------:R-:W-:-:S13]  /*1420*/  FSETP.GTU.AND P0, PT, |R5|, 1.469367938527859385e-39, PT ;  /* 0x001000000500780b */ /* 0x000fda0003f0c200 */
[----:B------:R-:W-:Y:S05]  /*1430*/  @P0 BRA `(.L_x_18) ;  /* 0x0000000000940947 */ /* 0x000fea0003800000 */
[----:B------:R-:W-:Y:S01]  /*1440*/  DFMA R60, R68, -R60, R66 ;  /* 0x8000003c443c722b */ /* 0x000fe20000000042 */
[----:B------:R-:W-:-:S09]  /*1450*/  IMAD.MOV.U32 R64, RZ, RZ, RZ ;  /* 0x000000ffff407224 */ /* 0x000fd200078e00ff */
[C---:B------:R-:W-:Y:S02]  /*1460*/  FSETP.NEU.AND P0, PT, R61.reuse, RZ, PT ;  /* 0x000000ff3d00720b */ /* 0x040fe40003f0d000 */
[----:B------:R-:W-:-:S04]  /*1470*/  LOP3.LUT R62, R61, 0x80000000, R63, 0x48, !PT ;  /* 0x800000003d3e7812 */ /* 0x000fc800078e483f */
[----:B------:R-:W-:-:S07]  /*1480*/  LOP3.LUT R65, R62, R65, RZ, 0xfc, !PT ;  /* 0x000000413e417212 */ /* 0x000fce00078efcff */
[----:B------:R-:W-:Y:S05]  /*1490*/  @!P0 BRA `(.L_x_18) ;  /* 0x00000000007c8947 */ /* 0x000fea0003800000 */
[----:B------:R-:W-:Y:S01]  /*14a0*/  IMAD.MOV R61, RZ, RZ, -R6 ;  /* 0x000000ffff3d7224 */ /* 0x000fe200078e0a06 */
[----:B------:R-:W-:Y:S01]  /*14b0*/  IADD3 R6, PT, PT, -R6, -0x43300000, RZ ;  /* 0xbcd0000006067810 */ /* 0x000fe20007ffe1ff */
[----:B------:R-:W-:-:S06]  /*14c0*/  IMAD.MOV.U32 R60, RZ, RZ, RZ ;  /* 0x000000ffff3c7224 */ /* 0x000fcc00078e00ff */
[----:B------:R-:W-:Y:S02]  /*14d0*/  DFMA R60, R4, -R60, R68 ;  /* 0x8000003c043c722b */ /* 0x000fe40000000044 */
[----:B------:R-:W-:-:S08]  /*14e0*/  DMUL.RP R68, R68, R64 ;  /* 0x0000004044447228 */ /* 0x000fd00000008000 */
[----:B------:R-:W-:Y:S02]  /*14f0*/  FSETP.NEU.AND P0, PT, |R61|, R6, PT ;  /* 0x000000063d00720b */ /* 0x000fe40003f0d200 */
[----:B------:R-:W-:Y:S02]  /*1500*/  LOP3.LUT R7, R69, R62, RZ, 0x3c, !PT ;  /* 0x0000003e45077212 */ /* 0x000fe400078e3cff */
[----:B------:R-:W-:Y:S02]  /*1510*/  FSEL R4, R68, R4, !P0 ;  /* 0x0000000444047208 */ /* 0x000fe40004000000 */
[----:B------:R-:W-:Y:S01]  /*1520*/  FSEL R5, R7, R5, !P0 ;  /* 0x0000000507057208 */ /* 0x000fe20004000000 */
[----:B------:R-:W-:Y:S06]  /*1530*/  BRA `(.L_x_18) ;  /* 0x0000000000547947 */ /* 0x000fec0003800000 */
.L_x_17:
[----:B------:R-:W-:-:S14]  /*1540*/  DSETP.NAN.AND P0, PT, R64, R64, PT ;  /* 0x000000404000722a */ /* 0x000fdc0003f08000 */
[----:B------:R-:W-:Y:S05]  /*1550*/  @P0 BRA `(.L_x_19) ;  /* 0x0000000000440947 */ /* 0x000fea0003800000 */
[----:B------:R-:W-:-:S14]  /*1560*/  DSETP.NAN.AND P0, PT, R62, R62, PT ;  /* 0x0000003e3e00722a */ /* 0x000fdc0003f08000 */
[----:B------:R-:W-:Y:S05]  /*1570*/  @P0 BRA `(.L_x_20) ;  /* 0x0000000000300947 */ /* 0x000fea0003800000 */
[----:B------:R-:W-:Y:S01]  /*1580*/  ISETP.NE.AND P0, PT, R6, R7, PT ;  /* 0x000000070600720c */ /* 0x000fe20003f05270 */
[----:B------:R-:W-:Y:S02]  /*1590*/  IMAD.MOV.U32 R4, RZ, RZ, 0x0 ;  /* 0x00000000ff047424 */ /* 0x000fe400078e00ff */
[----:B------:R-:W-:-:S10]  /*15a0*/  IMAD.MOV.U32 R5, RZ, RZ, -0x80000 ;  /* 0xfff80000ff057424 */ /* 0x000fd400078e00ff */
[----:B------:R-:W-:Y:S05]  /*15b0*/  @!P0 BRA `(.L_x_18) ;  /* 0x0000000000348947 */ /* 0x000fea0003800000 */
[----:B------:R-:W-:Y:S02]  /*15c0*/  ISETP.NE.AND P0, PT, R6, 0x7ff00000, PT ;  /* 0x7ff000000600780c */ /* 0x000fe40003f05270 */
[----:B------:R-:W-:Y:S02]  /*15d0*/  LOP3.LUT R5, R65, 0x80000000, R63, 0x48, !PT ;  /* 0x8000000041057812 */ /* 0x000fe400078e483f */
[----:B------:R-:W-:-:S13]  /*15e0*/  ISETP.EQ.OR P0, PT, R7, RZ, !P0 ;  /* 0x000000ff0700720c */ /* 0x000fda0004702670 */
[----:B------:R-:W-:Y:S01]  /*15f0*/  @P0 LOP3.LUT R6, R5, 0x7ff00000, RZ, 0xfc, !PT ;  /* 0x7ff0000005060812 */ /* 0x000fe200078efcff */
[----:B------:R-:W-:Y:S02]  /*1600*/  @!P0 IMAD.MOV.U32 R4, RZ, RZ, RZ ;  /* 0x000000ffff048224 */ /* 0x000fe400078e00ff */
[----:B------:R-:W-:Y:S02]  /*1610*/  @P0 IMAD.MOV.U32 R4, RZ, RZ, RZ ;  /* 0x000000ffff040224 */ /* 0x000fe400078e00ff */
[----:B------:R-:W-:Y:S01]  /*1620*/  @P0 IMAD.MOV.U32 R5, RZ, RZ, R6 ;  /* 0x000000ffff050224 */ /* 0x000fe200078e0006 */
[----:B------:R-:W-:Y:S06]  /*1630*/  BRA `(.L_x_18) ;  /* 0x0000000000147947 */ /* 0x000fec0003800000 */
.L_x_20:
[----:B------:R-:W-:Y:S01]  /*1640*/  LOP3.LUT R5, R63, 0x80000, RZ, 0xfc, !PT ;  /* 0x000800003f057812 */ /* 0x000fe200078efcff */
[----:B------:R-:W-:Y:S01]  /*1650*/  IMAD.MOV.U32 R4, RZ, RZ, R62 ;  /* 0x000000ffff047224 */ /* 0x000fe200078e003e */
[----:B------:R-:W-:Y:S06]  /*1660*/  BRA `(.L_x_18) ;  /* 0x0000000000087947 */ /* 0x000fec0003800000 */
.L_x_19:
[----:B------:R-:W-:Y:S01]  /*1670*/  LOP3.LUT R5, R65, 0x80000, RZ, 0xfc, !PT ;  /* 0x0008000041057812 */ /* 0x000fe200078efcff */
[----:B------:R-:W-:-:S07]  /*1680*/  IMAD.MOV.U32 R4, RZ, RZ, R64 ;  /* 0x000000ffff047224 */ /* 0x000fce00078e0040 */
.L_x_18:
[----:B------:R-:W-:Y:S05]  /*1690*/  BSYNC.RECONVERGENT B2 ;  /* 0x0000000000027941 */ /* 0x000fea0003800200 */
.L_x_16:
[----:B------:R-:W-:Y:S02]  /*16a0*/  IMAD.MOV.U32 R6, RZ, RZ, R2 ;  /* 0x000000ffff067224 */ /* 0x000fe400078e0002 */
[----:B------:R-:W-:-:S04]  /*16b0*/  IMAD.MOV.U32 R7, RZ, RZ, 0x0 ;  /* 0x00000000ff077424 */ /* 0x000fc800078e00ff */
[----:B------:R-:W-:Y:S05]  /*16c0*/  RET.REL.NODEC R6 `(_Z22force_kernel_unrollingPK7double4PS_PKiS4_idd) ;  /* 0xffffffe8064c7950 */ /* 0x000fea0003c3ffff */
.L_x_21:
[----:B------:R-:W-:-:S00]  /*16d0*/  BRA `(.L_x_21) ;  /* 0xfffffffc00fc7947 */ /* 0x000fc0000383ffff */
[----:B------:R-:W-:-:S00]  /*16e0*/  NOP ;  /* 0x0000000000007918 */ /* 0x000fc00000000000 */
        /* <DEDUP_REMOVED lines=9> */
.L_x_97:


//--------------------- .text._Z20force_kernel_memopt2PK7double4PS_PKiS4_idd --------------------------
	.section	.text._Z20force_kernel_memopt2PK7double4PS_PKiS4_idd,"ax",@progbits
	.align	128
        .global         _Z20force_kernel_memopt2PK7double4PS_PKiS4_idd
        .type           _Z20force_kernel_memopt2PK7double4PS_PKiS4_idd,@function
        .size           _Z20force_kernel_memopt2PK7double4PS_PKiS4_idd,(.L_x_98 - _Z20force_kernel_memopt2PK7double4PS_PKiS4_idd)
        .other          _Z20force_kernel_memopt2PK7double4PS_PKiS4_idd,@"STO_CUDA_ENTRY STV_DEFAULT"
_Z20force_kernel_memopt2PK7double4PS_PKiS4_idd:
.text._Z20force_kernel_memopt2PK7double4PS_PKiS4_idd:
        /* <DEDUP_REMOVED lines=18> */
[----:B------:R1:W5:Y:S04]  /*0120*/  LDG.E.128 R20, desc[UR4][R36.64] ;  /* 0x0000000424147981 */ /* 0x000368000c1e1d00 */
[----:B------:R1:W5:Y:S01]  /*0130*/  LDG.E.128 R16, desc[UR4][R36.64+0x10] ;  /* 0x0000100424107981 */ /* 0x000362000c1e1d00 */
[----:B------:R-:W-:Y:S01]  /*0140*/  BSSY.RECONVERGENT B0, `(.L_x_22) ;  /* 0x000017e000007945 */ /* 0x000fe20003800200 */
[----:B--2---:R-:W-:-:S04]  /*0150*/  IMAD.WIDE.U32 R4, R7, 0x20, R4 ;  /* 0x0000002007047825 */ /* 0x004fc800078e0004 */
[----:B0-----:R-:W-:Y:S01]  /*0160*/  IMAD.WIDE.U32 R10, R7, 0x4, R10 ;  /* 0x00000004070a7825 */ /* 0x001fe200078e000a */
[----:B----4-:R-:W-:-:S13]  /*0170*/  ISETP.GE.AND P0, PT, R2, 0x1, PT ;  /* 0x000000010200780c */ /* 0x010fda0003f06270 */
[----:B-1----:R-:W-:Y:S05]  /*0180*/  @!P0 BRA `(.L_x_23) ;  /* 0x0000001400e48947 */ /* 0x002fea0003800000 */
[----:B------:R0:W5:Y:S04]  /*0190*/  LDG.E.64.CONSTANT R34, desc[UR4][R4.64+0x10] ;  /* 0x0000100404227981 */ /* 0x000168000c1e9b00 */
[----:B------:R0:W5:Y:S01]  /*01a0*/  LDG.E.128.CONSTANT R12, desc[UR4][R4.64] ;  /* 0x00000004040c7981 */ /* 0x000162000c1e9d00 */
[----:B------:R-:W-:Y:S01]  /*01b0*/  ISETP.GE.U32.AND P0, PT, R2, 0x4, PT ;  /* 0x000000040200780c */ /* 0x000fe20003f06070 */
[----:B------:R-:W-:-:S12]  /*01c0*/  BSSY.RECONVERGENT B1, `(.L_x_24) ;  /* 0x00000d2000017945 */ /* 0x000fd80003800200 */
[----:B0-----:R-:W-:Y:S05]  /*01d0*/  @!P0 BRA `(.L_x_25) ;  /* 0x0000000c00408947 */ /* 0x001fea0003800000 */
[----:B------:R-:W-:Y:S01]  /*01e0*/  LOP3.LUT R0, R2, 0x7ffffffc, RZ, 0xc0, !PT ;  /* 0x7ffffffc02007812 */ /* 0x000fe200078ec0ff */
[----:B------:R-:W-:Y:S01]  /*01f0*/  BSSY.RECONVERGENT B2, `(.L_x_26) ;  /* 0x00000cc000027945 */ /* 0x000fe20003800200 */
[----:B------:R-:W-:Y:S02]  /*0200*/  IMAD.MOV.U32 R32, RZ, RZ, R10 ;  /* 0x000000ffff207224 */ /* 0x000fe400078e000a */
[----:B------:R-:W-:Y:S02]  /*0210*/  IMAD.MOV.U32 R33, RZ, RZ, R11 ;  /* 0x000000ffff217224 */ /* 0x000fe400078e000b */
[----:B------:R-:W-:-:S07]  /*0220*/  IMAD.MOV R0, RZ, RZ, -R0 ;  /* 0x000000ffff007224 */ /* 0x000fce00078e0a00 */
.L_x_35:
[----:B------:R-:W2:Y:S01]  /*0230*/  LDG.E.CONSTANT R3, desc[UR4][R32.64] ;  /* 0x0000000420037981 */ /* 0x000ea2000c1e9900 */
[----:B------:R-:W2:Y:S02]  /*0240*/  LDC.64 R6, c[0x0][0x380] ;  /* 0x0000e000ff067b82 */ /* 0x000ea40000000a00 */
[----:B--2---:R-:W-:-:S05]  /*0250*/  IMAD.WIDE R6, R3, 0x20, R6 ;  /* 0x0000002003067825 */ /* 0x004fca00078e0206 */
[----:B------:R-:W2:Y:S04]  /*0260*/  LDG.E.128.CONSTANT R28, desc[UR4][R6.64] ;  /* 0x00000004061c7981 */ /* 0x000ea8000c1e9d00 */
[----:B------:R0:W3:Y:S01]  /*0270*/  LDG.E.64.CONSTANT R26, desc[UR4][R6.64+0x10] ;  /* 0x00001004061a7981 */ /* 0x0000e2000c1e9b00 */
[----:B------:R-:W-:Y:S01]  /*0280*/  IMAD.MOV.U32 R38, RZ, RZ, 0x0 ;  /* 0x00000000ff267424 */ /* 0x000fe200078e00ff */
[----:B------:R-:W-:Y:S01]  /*0290*/  MOV R39, 0x40380000 ;  /* 0x4038000000277802 */ /* 0x000fe20000000f00 */
[----:B------:R-:W-:Y:S01]  /*02a0*/  BSSY.RECONVERGENT B3, `(.L_x_27) ;  /* 0x0000020000037945 */ /* 0x000fe20003800200 */
[----:B0-----:R-:W-:Y:S01]  /*02b0*/  IMAD.MOV.U32 R6, RZ, RZ, 0x1 ;  /* 0x00000001ff067424 */ /* 0x001fe200078e00ff */
[----:B--2--5:R-:W-:Y:S02]  /*02c0*/  DADD R30, -R14, R30 ;  /* 0x000000000e1e7229 */ /* 0x024fe4000000011e */
[----:B------:R-:W-:-:S02]  /*02d0*/  DADD R28, -R12, R28 ;  /* 0x000000000c1c7229 */ /* 0x000fc4000000011c */
        /* <DEDUP_REMOVED lines=22> */
[----:B------:R-:W-:Y:S01]  /*0440*/  IMAD.MOV.U32 R7, RZ, RZ, R38 ;  /* 0x000000ffff077224 */ /* 0x000fe200078e0026 */
[----:B------:R-:W-:Y:S01]  /*0450*/  MOV R3, 0x480 ;  /* 0x0000048000037802 */ /* 0x000fe20000000f00 */
[----:B------:R-:W-:-:S07]  /*0460*/  IMAD.MOV.U32 R6, RZ, RZ, R39 ;  /* 0x000000ffff067224 */ /* 0x000fce00078e0027 */
[----:B------:R-:W-:Y:S05]  /*0470*/  CALL.REL.NOINC `($__internal_1_$__cuda_sm20_div_rn_f64_full) ;  /* 0x0000001400387944 */ /* 0x000fea0003c00000 */
[----:B------:R-:W-:Y:S02]  /*0480*/  IMAD.MOV.U32 R48, RZ, RZ, R5 ;  /* 0x000000ffff307224 */ /* 0x000fe400078e0005 */
[----:B------:R-:W-:-:S07]  /*0490*/  IMAD.MOV.U32 R49, RZ, RZ, R4 ;  /* 0x000000ffff317224 */ /* 0x000fce00078e0004 */
.L_x_28:
[----:B------:R-:W-:Y:S05]  /*04a0*/  BSYNC.RECONVERGENT B3 ;  /* 0x0000000000037941 */ /* 0x000fea0003800200 */
.L_x_27:
[----:B------:R-:W0:Y:S08]  /*04b0*/  LDC R11, c[0x0][0x3a0] ;  /* 0x0000e800ff0b7b82 */ /* 0x000e300000000800 */
[----:B------:R-:W1:Y:S01]  /*04c0*/  LDC.64 R46, c[0x0][0x380] ;  /* 0x0000e000ff2e7b82 */ /* 0x000e620000000a00 */
[----:B0-----:R-:W-:-:S05]  /*04d0*/  IMAD.WIDE R10, R11, 0x4, R32 ;  /* 0x000000040b0a7825 */ /* 0x001fca00078e0220 */
[----:B------:R-:W1:Y:S02]  /*04e0*/  LDG.E.CONSTANT R3, desc[UR4][R10.64] ;  /* 0x000000040a037981 */ /* 0x000e64000c1e9900 */
[----:B-1----:R-:W-:-:S05]  /*04f0*/  IMAD.WIDE R46, R3, 0x20, R46 ;  /* 0x00000020032e7825 */ /* 0x002fca00078e022e */
[----:B------:R-:W2:Y:S04]  /*0500*/  LDG.E.128.CONSTANT R4, desc[UR4][R46.64] ;  /* 0x000000042e047981 */ /* 0x000ea8000c1e9d00 */
[----:B------:R-:W3:Y:S01]  /*0510*/  LDG.E.64.CONSTANT R44, desc[UR4][R46.64+0x10] ;  /* 0x000010042e2c7981 */ /* 0x000ee2000c1e9b00 */
[----:B------:R-:W-:Y:S01]  /*0520*/  DMUL R48, R48, UR6 ;  /* 0x0000000630307c28 */ /* 0x000fe20008000000 */
[----:B------:R-:W-:Y:S01]  /*0530*/  BSSY.RECONVERGENT B3, `(.L_x_29) ;  /* 0x0000028000037945 */ /* 0x000fe20003800200 */
[----:B------:R-:W-:Y:S02]  /*0540*/  DSETP.GT.AND P0, PT, R24, UR8, PT ;  /* 0x0000000818007e2a */ /* 0x000fe4000bf04000 */
[----:B--2---:R-:W-:Y:S02]  /*0550*/  DADD R38, -R14, R6 ;  /* 0x000000000e267229 */ /* 0x004fe40000000106 */
[----:B------:R-:W-:Y:S01]  /*0560*/  DADD R42, -R12, R4 ;  /* 0x000000000c2a7229 */ /* 0x000fe20000000104 */
[----:B------:R-:W-:Y:S01]  /*0570*/  IMAD.MOV.U32 R6, RZ, RZ, 0x1 ;  /* 0x00000001ff067424 */ /* 0x000fe200078e00ff */
[----:B---3--:R-:W-:-:S04]  /*0580*/  DADD R44, -R34, R44 ;  /* 0x00000000222c7229 */ /* 0x008fc8000000012c */
[----:B------:R-:W-:-:S08]  /*0590*/  DMUL R4, R38, R38 ;  /* 0x0000002626047228 */ /* 0x000fd00000000000 */
        /* <DEDUP_REMOVED lines=9> */
[----:B------:R-:W-:Y:S01]  /*0630*/  DFMA R6, R6, R46, R6 ;  /* 0x0000002e0606722b */ /* 0x000fe20000000006 */
[----:B------:R-:W-:Y:S01]  /*0640*/  MOV R46, 0x0 ;  /* 0x00000000002e7802 */ /* 0x000fe20000000f00 */
[----:B------:R-:W-:-:S06]  /*0650*/  IMAD.MOV.U32 R47, RZ, RZ, 0x40380000 ;  /* 0x40380000ff2f7424 */ /* 0x000fcc00078e00ff */
[----:B------:R-:W-:Y:S02]  /*0660*/  DFMA R8, R8, R46, -48 ;  /* 0xc04800000808742b */ /* 0x000fe4000000002e */
[----:B------:R-:W-:-:S08]  /*0670*/  DFMA R46, -R4, R6, 1 ;  /* 0x3ff00000042e742b */ /* 0x000fd00000000106 */
[----:B------:R-:W-:Y:S01]  /*0680*/  DFMA R46, R6, R46, R6 ;  /* 0x0000002e062e722b */ /* 0x000fe20000000006 */
[----:B------:R-:W-:-:S07]  /*0690*/  FSETP.GEU.AND P1, PT, |R9|, 6.5827683646048100446e-37, PT ;  /* 0x036000000900780b */ /* 0x000fce0003f2e200 */
[----:B------:R-:W-:-:S08]  /*06a0*/  DMUL R6, R8, R46 ;  /* 0x0000002e08067228 */ /* 0x000fd00000000000 */
[----:B------:R-:W-:-:S08]  /*06b0*/  DFMA R50, -R4, R6, R8 ;  /* 0x000000060432722b */ /* 0x000fd00000000108 */
[----:B------:R-:W-:Y:S01]  /*06c0*/  DFMA R46, R46, R50, R6 ;  /* 0x000000322e2e722b */ /* 0x000fe20000000006 */
[----:B------:R-:W-:Y:S02]  /*06d0*/  FSEL R6, R48, RZ, !P0 ;  /* 0x000000ff30067208 */ /* 0x000fe40004000000 */
[----:B------:R-:W-:-:S07]  /*06e0*/  FSEL R7, R49, RZ, !P0 ;  /* 0x000000ff31077208 */ /* 0x000fce0004000000 */
[----:B------:R-:W-:Y:S01]  /*06f0*/  FFMA R3, RZ, R5, R47 ;  /* 0x00000005ff037223 */ /* 0x000fe2000000002f */
[-C--:B------:R-:W-:Y:S02]  /*0700*/  DFMA R20, R28, R6.reuse, R20 ;  /* 0x000000061c14722b */ /* 0x080fe40000000014 */
[-C--:B------:R-:W-:Y:S02]  /*0710*/  DFMA R22, R30, R6.reuse, R22 ;  /* 0x000000061e16722b */ /* 0x080fe40000000016 */
[----:B------:R-:W-:Y:S01]  /*0720*/  FSETP.GT.AND P0, PT, |R3|, 1.469367938527859385e-39, PT ;  /* 0x001000000300780b */ /* 0x000fe20003f04200 */
[----:B------:R-:W-:-:S12]  /*0730*/  DFMA R16, R26, R6, R16 ;  /* 0x000000061a10722b */ /* 0x000fd80000000010 */
[----:B------:R-:W-:Y:S05]  /*0740*/  @P0 BRA P1, `(.L_x_30) ;  /* 0x0000000000180947 */ /* 0x000fea0000800000 */
[----:B------:R-:W-:Y:S01]  /*0750*/  IMAD.MOV.U32 R7, RZ, RZ, R8 ;  /* 0x000000ffff077224 */ /* 0x000fe200078e0008 */
[----:B------:R-:W-:Y:S01]  /*0760*/  MOV R3, 0x790 ;  /* 0x0000079000037802 */ /* 0x000fe20000000f00 */
[----:B------:R-:W-:-:S07]  /*0770*/  IMAD.MOV.U32 R6, RZ, RZ, R9 ;  /* 0x000000ffff067224 */ /* 0x000fce00078e0009 */
[----:B------:R-:W-:Y:S05]  /*0780*/  CALL.REL.NOINC `($__internal_1_$__cuda_sm20_div_rn_f64_full) ;  /* 0x0000001000747944 */ /* 0x000fea0003c00000 */
[----:B------:R-:W-:Y:S02]  /*0790*/  IMAD.MOV.U32 R46, RZ, RZ, R5 ;  /* 0x000000ffff2e7224 */ /* 0x000fe400078e0005 */
[----:B------:R-:W-:-:S07]  /*07a0*/  IMAD.MOV.U32 R47, RZ, RZ, R4 ;  /* 0x000000ffff2f7224 */ /* 0x000fce00078e0004 */
.L_x_30:
[----:B------:R-:W-:Y:S05]  /*07b0*/  BSYNC.RECONVERGENT B3 ;  /* 0x0000000000037941 */ /* 0x000fea0003800200 */
.L_x_29:
        /* <DEDUP_REMOVED lines=12> */
[----:B------:R-:W-:Y:S01]  /*0880*/  MOV R6, 0x1 ;  /* 0x0000000100067802 */ /* 0x000fe20000000f00 */
        /* <DEDUP_REMOVED lines=12> */
[----:B------:R-:W-:Y:S02]  /*0950*/  IMAD.MOV.U32 R8, RZ, RZ, 0x0 ;  /* 0x00000000ff087424 */ /* 0x000fe400078e00ff */
        /* <DEDUP_REMOVED lines=20> */
[----:B------:R-:W-:Y:S01]  /*0aa0*/  IMAD.MOV.U32 R8, RZ, RZ, R5 ;  /* 0x000000ffff087224 */ /* 0x000fe200078e0005 */
[----:B------:R-:W-:-:S07]  /*0ab0*/  MOV R9, R4 ;  /* 0x0000000400097202 */ /* 0x000fce0000000f00 */
.L_x_32:
[----:B------:R-:W-:Y:S05]  /*0ac0*/  BSYNC.RECONVERGENT B3 ;  /* 0x0000000000037941 */ /* 0x000fea0003800200 */
.L_x_31:
        /* <DEDUP_REMOVED lines=9> */
[----:B------:R-:W-:-:S08]  /*0b60*/  DSETP.GT.AND P0, PT, R26, UR8, PT ;  /* 0x000000081a007e2a */ /* 0x000fd0000bf04000 */
[----:B------:R-:W-:Y:S02]  /*0b70*/  FSEL R8, R8, RZ, !P0 ;  /* 0x000000ff08087208 */ /* 0x000fe40004000000 */
[----:B------:R-:W-:-:S06]  /*0b80*/  FSEL R9, R9, RZ, !P0 ;  /* 0x000000ff09097208 */ /* 0x000fcc0004000000 */
[-C--:B------:R-:W-:Y:S02]  /*0b90*/  DFMA R20, R30, R8.reuse, R20 ;  /* 0x000000081e14722b */ /* 0x080fe40000000014 */
[-C--:B------:R-:W-:Y:S02]  /*0ba0*/  DFMA R22, R24, R8.reuse, R22 ;  /* 0x000000081816722b */ /* 0x080fe40000000016 */
[----:B------:R-:W-:Y:S02]  /*0bb0*/  DFMA R16, R28, R8, R16 ;  /* 0x000000081c10722b */ /* 0x000fe40000000010 */
        /* <DEDUP_REMOVED lines=31> */
[----:B------:R-:W-:Y:S01]  /*0db0*/  MOV R6, R5 ;  /* 0x0000000500067202 */ /* 0x000fe20000000f00 */
[----:B------:R-:W-:-:S07]  /*0dc0*/  IMAD.MOV.U32 R7, RZ, RZ, R4 ;  /* 0x000000ffff077224 */ /* 0x000fce00078e0004 */
.L_x_34:
[----:B------:R-:W-:Y:S05]  /*0dd0*/  BSYNC.RECONVERGENT B3 ;  /* 0x0000000000037941 */ /* 0x000fea0003800200 */
.L_x_33:
        /* <DEDUP_REMOVED lines=11> */
[----:B------:R-:W-:Y:S01]  /*0e90*/  IMAD.WIDE R32, R3, 0x4, R10 ;  /* 0x0000000403207825 */ /* 0x000fe200078e020a */
[----:B------:R-:W-:Y:S06]  /*0ea0*/  @P0 BRA `(.L_x_35) ;  /* 0xfffffff000e00947 */ /* 0x000fec000383ffff */
[----:B------:R-:W-:Y:S05]  /*0eb0*/  BSYNC.RECONVERGENT B2 ;  /* 0x0000000000027941 */ /* 0x000fea0003800200 */
.L_x_26:
[----:B------:R-:W-:Y:S02]  /*0ec0*/  IMAD.MOV.U32 R10, RZ, RZ, R4 ;  /* 0x000000ffff0a7224 */ /* 0x000fe400078e0004 */
[----:B------:R-:W-:-:S07]  /*0ed0*/  IMAD.MOV.U32 R11, RZ, RZ, R5 ;  /* 0x000000ffff0b7224 */ /* 0x000fce00078e0005 */
.L_x_25:
[----:B------:R-:W-:Y:S05]  /*0ee0*/  BSYNC.RECONVERGENT B1 ;  /* 0x0000000000017941 */ /* 0x000fea0003800200 */
.L_x_24:
[----:B------:R-:W-:-:S13]  /*0ef0*/  LOP3.LUT P0, R0, R2, 0x3, RZ, 0xc0, !PT ;  /* 0x0000000302007812 */ /* 0x000fda000780c0ff */
[----:B------:R-:W-:Y:S05]  /*0f00*/  @!P0 BRA `(.L_x_23) ;  /* 0x0000000800848947 */ /* 0x000fea0003800000 */
[----:B------:R-:W-:Y:S01]  /*0f10*/  ISETP.NE.AND P0, PT, R0, 0x1, PT ;  /* 0x000000010000780c */ /* 0x000fe20003f05270 */
[----:B------:R-:W-:-:S12]  /*0f20*/  BSSY.RECONVERGENT B1, `(.L_x_36) ;  /* 0x0000068000017945 */ /* 0x000fd80003800200 */
[----:B------:R-:W-:Y:S05]  /*0f30*/  @!P0 BRA `(.L_x_37) ;  /* 0x0000000400988947 */ /* 0x000fea0003800000 */
[----:B------:R-:W2:Y:S01]  /*0f40*/  LDG.E.CONSTANT R3, desc[UR4][R10.64] ;  /* 0x000000040a037981 */ /* 0x000ea2000c1e9900 */
[----:B------:R-:W2:Y:S02]  /*0f50*/  LDC.64 R6, c[0x0][0x380] ;  /* 0x0000e000ff067b82 */ /* 0x000ea40000000a00 */
[----:B--2---:R-:W-:-:S05]  /*0f60*/  IMAD.WIDE R6, R3, 0x20, R6 ;  /* 0x0000002003067825 */ /* 0x004fca00078e0206 */
[----:B------:R-:W2:Y:S04]  /*0f70*/  LDG.E.128.CONSTANT R24, desc[UR4][R6.64] ;  /* 0x0000000406187981 */ /* 0x000ea8000c1e9d00 */
[----:B------:R0:W3:Y:S01]  /*0f80*/  LDG.E.64.CONSTANT R4, desc[UR4][R6.64+0x10] ;  /* 0x0000100406047981 */ /* 0x0000e2000c1e9b00 */
[----:B------:R-:W-:Y:S01]  /*0f90*/  MOV R38, 0x0 ;  /* 0x0000000000267802 */ /* 0x000fe20000000f00 */
[----:B------:R-:W-:Y:S01]  /*0fa0*/  IMAD.MOV.U32 R39, RZ, RZ, 0x40380000 ;  /* 0x40380000ff277424 */ /* 0x000fe200078e00ff */
        /* <DEDUP_REMOVED lines=30> */
[----:B------:R-:W-:Y:S01]  /*1190*/  IMAD.MOV.U32 R8, RZ, RZ, R5 ;  /* 0x000000ffff087224 */ /* 0x000fe200078e0005 */
[----:B------:R-:W-:-:S07]  /*11a0*/  MOV R9, R4 ;  /* 0x0000000400097202 */ /* 0x000fce0000000f00 */
.L_x_39:
[----:B------:R-:W-:Y:S05]  /*11b0*/  BSYNC.RECONVERGENT B2 ;  /* 0x0000000000027941 */ /* 0x000fea0003800200 */
.L_x_38:
[----:B------:R-:W0:Y:S08]  /*11c0*/  LDC R3, c[0x0][0x3a0] ;  /* 0x0000e800ff037b82 */ /* 0x000e300000000800 */
[----:B------:R-:W1:Y:S01]  /*11d0*/  LDC.64 R46, c[0x0][0x380] ;  /* 0x0000e000ff2e7b82 */ /* 0x000e620000000a00 */
[----:B------:R-:W-:Y:S01]  /*11e0*/  IMAD.MOV.U32 R48, RZ, RZ, 0x0 ;  /* 0x00000000ff307424 */ /* 0x000fe200078e00ff */
[----:B------:R-:W2:Y:S01]  /*11f0*/  LDCU.64 UR10, c[0x0][0x3a8] ;  /* 0x00007500ff0a77ac */ /* 0x000ea20008000a00 */
[----:B------:R-:W-:Y:S01]  /*1200*/  IMAD.MOV.U32 R49, RZ, RZ, 0x40380000 ;  /* 0x40380000ff317424 */ /* 0x000fe200078e00ff */
[----:B------:R-:W3:Y:S01]  /*1210*/  LDCU.64 UR12, c[0x0][0x3b0] ;  /* 0x00007600ff0c77ac */ /* 0x000ee20008000a00 */
[----:B0-----:R-:W-:-:S05]  /*1220*/  IMAD.WIDE R10, R3, 0x4, R10 ;  /* 0x00000004030a7825 */ /* 0x001fca00078e020a */
[----:B------:R-:W1:Y:S02]  /*1230*/  LDG.E.CONSTANT R3, desc[UR4][R10.64] ;  /* 0x000000040a037981 */ /* 0x000e64000c1e9900 */
[----:B-1----:R-:W-:-:S05]  /*1240*/  IMAD.WIDE R46, R3, 0x20, R46 ;  /* 0x00000020032e7825 */ /* 0x002fca00078e022e */
[----:B------:R-:W4:Y:S04]  /*1250*/  LDG.E.128.CONSTANT R4, desc[UR4][R46.64] ;  /* 0x000000042e047981 */ /* 0x000f28000c1e9d00 */
[----:B------:R-:W5:Y:S01]  /*1260*/  LDG.E.64.CONSTANT R40, desc[UR4][R46.64+0x10] ;  /* 0x000010042e287981 */ /* 0x000f62000c1e9b00 */
[----:B--2---:R-:W-:Y:S01]  /*1270*/  DMUL R8, R8, UR10 ;  /* 0x0000000a08087c28 */ /* 0x004fe20008000000 */
[----:B------:R-:W-:Y:S01]  /*1280*/  BSSY.RECONVERGENT B2, `(.L_x_40) ;  /* 0x0000026000027945 */ /* 0x000fe20003800200 */
[----:B---3--:R-:W-:-:S08]  /*1290*/  DSETP.GT.AND P0, PT, R24, UR12, PT ;  /* 0x0000000c18007e2a */ /* 0x008fd0000bf04000 */
[----:B------:R-:W-:Y:S02]  /*12a0*/  FSEL R8, R8, RZ, !P0 ;  /* 0x000000ff08087208 */ /* 0x000fe40004000000 */
[----:B------:R-:W-:-:S06]  /*12b0*/  FSEL R9, R9, RZ, !P0 ;  /* 0x000000ff09097208 */ /* 0x000fcc0004000000 */
[-C--:B------:R-:W-:Y:S02]  /*12c0*/  DFMA R20, R30, R8.reuse, R20 ;  /* 0x000000081e14722b */ /* 0x080fe40000000014 */
[-C--:B------:R-:W-:Y:S02]  /*12d0*/  DFMA R22, R28, R8.reuse, R22 ;  /* 0x000000081c16722b */ /* 0x080fe40000000016 */
[----:B------:R-:W-:Y:S02]  /*12e0*/  DFMA R16, R26, R8, R16 ;  /* 0x000000081a10722b */ /* 0x000fe40000000010 */
[----:B----4-:R-:W-:Y:S02]  /*12f0*/  DADD R32, -R14, R6 ;  /* 0x000000000e207229 */ /* 0x010fe40000000106 */
[----:B------:R-:W-:Y:S01]  /*1300*/  DADD R42, -R12, R4 ;  /* 0x000000000c2a7229 */ /* 0x000fe20000000104 */
[----:B------:R-:W-:Y:S01]  /*1310*/  IMAD.MOV.U32 R6, RZ, RZ, 0x1 ;  /* 0x00000001ff067424 */ /* 0x000fe200078e00ff */
[----:B-----5:R-:W-:-:S04]  /*1320*/  DADD R40, -R34, R40 ;  /* 0x0000000022287229 */ /* 0x020fc80000000128 */
        /* <DEDUP_REMOVED lines=22> */
[----:B------:R-:W-:Y:S02]  /*1490*/  MOV R6, R45 ;  /* 0x0000002d00067202 */ /* 0x000fe40000000f00 */
[----:B------:R-:W-:-:S07]  /*14a0*/  MOV R3, 0x14c0 ;  /* 0x000014c000037802 */ /* 0x000fce0000000f00 */
[----:B------:R-:W-:Y:S05]  /*14b0*/  CALL.REL.NOINC `($__internal_1_$__cuda_sm20_div_rn_f64_full) ;  /* 0x0000000400287944 */ /* 0x000fea0003c00000 */
[----:B------:R-:W-:Y:S02]  /*14c0*/  IMAD.MOV.U32 R6, RZ, RZ, R5 ;  /* 0x000000ffff067224 */ /* 0x000fe400078e0005 */
[----:B------:R-:W-:-:S07]  /*14d0*/  IMAD.MOV.U32 R7, RZ, RZ, R4 ;  /* 0x000000ffff077224 */ /* 0x000fce00078e0004 */
.L_x_41:
[----:B------:R-:W-:Y:S05]  /*14e0*/  BSYNC.RECONVERGENT B2 ;  /* 0x0000000000027941 */ /* 0x000fea0003800200 */
.L_x_40:
[----:B------:R-:W0:Y:S01]  /*14f0*/  LDCU.64 UR10, c[0x0][0x3a8] ;  /* 0x00007500ff0a77ac */ /* 0x000e220008000a00 */
[----:B------:R-:W1:Y:S01]  /*1500*/  LDC R3, c[0x0][0x3a0] ;  /* 0x0000e800ff037b82 */ /* 0x000e620000000800 */
[----:B------:R-:W2:Y:S01]  /*1510*/  LDCU.64 UR12, c[0x0][0x3b0] ;  /* 0x00007600ff0c77ac */ /* 0x000ea20008000a00 */
[----:B0-----:R-:W-:Y:S02]  /*1520*/  DMUL R6, R6, UR10 ;  /* 0x0000000a06067c28 */ /* 0x001fe40008000000 */
[----:B--2---:R-:W-:Y:S01]  /*1530*/  DSETP.GT.AND P0, PT, R38, UR12, PT ;  /* 0x0000000c26007e2a */ /* 0x004fe2000bf04000 */
[----:B-1----:R-:W-:-:S07]  /*1540*/  IMAD.WIDE R10, R3, 0x4, R10 ;  /* 0x00000004030a7825 */ /* 0x002fce00078e020a */
[----:B------:R-:W-:Y:S02]  /*1550*/  FSEL R4, R6, RZ, !P0 ;  /* 0x000000ff06047208 */ /* 0x000fe40004000000 */
[----:B------:R-:W-:-:S06]  /*1560*/  FSEL R5, R7, RZ, !P0 ;  /* 0x000000ff07057208 */ /* 0x000fcc0004000000 */
[-C--:B------:R-:W-:Y:S02]  /*1570*/  DFMA R20, R42, R4.reuse, R20 ;  /* 0x000000042a14722b */ /* 0x080fe40000000014 */
[-C--:B------:R-:W-:Y:S02]  /*1580*/  DFMA R22, R32, R4.reuse, R22 ;  /* 0x000000042016722b */ /* 0x080fe40000000016 */
[----:B------:R-:W-:-:S11]  /*1590*/  DFMA R16, R40, R4, R16 ;  /* 0x000000042810722b */ /* 0x000fd60000000010 */
.L_x_37:
[----:B------:R-:W-:Y:S05]  /*15a0*/  BSYNC.RECONVERGENT B1 ;  /* 0x0000000000017941 */ /* 0x000fea0003800200 */
.L_x_36:
[----:B------:R-:W-:-:S04]  /*15b0*/  LOP3.LUT R2, R2, 0x1, RZ, 0xc0, !PT ;  /* 0x0000000102027812 */ /* 0x000fc800078ec0ff */
[----:B------:R-:W-:-:S13]  /*15c0*/  ISETP.NE.U32.AND P0, PT, R2, 0x1, PT ;  /* 0x000000010200780c */ /* 0x000fda0003f05070 */
[----:B------:R-:W-:Y:S05]  /*15d0*/  @P0 BRA `(.L_x_23) ;  /* 0x0000000000d00947 */ /* 0x000fea0003800000 */
[----:B------:R-:W2:Y:S01]  /*15e0*/  LDG.E.CONSTANT R11, desc[UR4][R10.64] ;  /* 0x000000040a0b7981 */ /* 0x000ea2000c1e9900 */
[----:B------:R-:W2:Y:S02]  /*15f0*/  LDC.64 R2, c[0x0][0x380] ;  /* 0x0000e000ff027b82 */ /* 0x000ea40000000a00 */
[----:B--2---:R-:W-:-:S05]  /*1600*/  IMAD.WIDE R2, R11, 0x20, R2 ;  /* 0x000000200b027825 */ /* 0x004fca00078e0202 */
[----:B------:R-:W2:Y:S04]  /*1610*/  LDG.E.128.CONSTANT R4, desc[UR4][R2.64] ;  /* 0x0000000402047981 */ /* 0x000ea8000c1e9d00 */
[----:B------:R0:W3:Y:S01]  /*1620*/  LDG.E.64.CONSTANT R8, desc[UR4][R2.64+0x10] ;  /* 0x0000100402087981 */ /* 0x0000e2000c1e9b00 */
[----:B------:R-:W-:Y:S01]  /*1630*/  BSSY.RECONVERGENT B1, `(.L_x_42) ;  /* 0x0000025000017945 */ /* 0x000fe20003800200 */
[----:B0-----:R-:W-:Y:S01]  /*1640*/  IMAD.MOV.U32 R2, RZ, RZ, 0x1 ;  /* 0x00000001ff027424 */ /* 0x001fe200078e00ff */
[----:B--2--5:R-:W-:Y:S02]  /*1650*/  DADD R14, -R14, R6 ;  /* 0x000000000e0e7229 */ /* 0x024fe40000000106 */
[----:B------:R-:W-:Y:S02]  /*1660*/  DADD R12, -R12, R4 ;  /* 0x000000000c0c7229 */ /* 0x000fe40000000104 */
[----:B---3--:R-:W-:Y:S01]  /*1670*/  DADD R34, -R34, R8 ;  /* 0x0000000022227229 */ /* 0x008fe20000000108 */
[----:B------:R-:W-:Y:S01]  /*1680*/  IMAD.MOV.U32 R8, RZ, RZ, 0x0 ;  /* 0x00000000ff087424 */ /* 0x000fe200078e00ff */
[----:B------:R-:W-:-:S02]  /*1690*/  MOV R9, 0x40380000 ;  /* 0x4038000000097802 */ /* 0x000fc40000000f00 */
        /* <DEDUP_REMOVED lines=23> */
[----:B------:R-:W-:Y:S02]  /*1810*/  IMAD.MOV.U32 R6, RZ, RZ, R9 ;  /* 0x000000ffff067224 */ /* 0x000fe400078e0009 */
[----:B------:R-:W-:Y:S02]  /*1820*/  IMAD.MOV.U32 R4, RZ, RZ, R24 ;  /* 0x000000ffff047224 */ /* 0x000fe400078e0018 */
[----:B------:R-:W-:-:S07]  /*1830*/  IMAD.MOV.U32 R5, RZ, RZ, R25 ;  /* 0x000000ffff057224 */ /* 0x000fce00078e0019 */
[----:B------:R-:W-:Y:S05]  /*1840*/  CALL.REL.NOINC `($__internal_1_$__cuda_sm20_div_rn_f64_full) ;  /* 0x0000000000447944 */ /* 0x000fea0003c00000 */
[----:B------:R-:W-:-:S04]  /*1850*/  LOP3.LUT R5, R5, R4, RZ, 0x3c, !PT ;  /* 0x0000000405057212 */ /* 0x000fc800078e3cff */
[----:B------:R-:W-:-:S04]  /*1860*/  LOP3.LUT R4, R5, R4, RZ, 0x3c, !PT ;  /* 0x0000000405047212 */ /* 0x000fc800078e3cff */
[----:B------:R-:W-:-:S07]  /*1870*/  LOP3.LUT R5, R5, R4, RZ, 0x3c, !PT ;  /* 0x0000000405057212 */ /* 0x000fce00078e3cff */
.L_x_43:
[----:B------:R-:W-:Y:S05]  /*1880*/  BSYNC.RECONVERGENT B1 ;  /* 0x0000000000017941 */ /* 0x000fea0003800200 */
.L_x_42:
[----:B------:R-:W0:Y:S01]  /*1890*/  LDCU.64 UR10, c[0x0][0x3a8] ;  /* 0x00007500ff0a77ac */ /* 0x000e220008000a00 */
[----:B------:R-:W1:Y:S01]  /*18a0*/  LDCU.64 UR12, c[0x0][0x3b0] ;  /* 0x00007600ff0c77ac */ /* 0x000e620008000a00 */
[----:B0-----:R-:W-:Y:S02]  /*18b0*/  DMUL R4, R4, UR10 ;  /* 0x0000000a04047c28 */ /* 0x001fe40008000000 */
[----:B-1----:R-:W-:-:S08]  /*18c0*/  DSETP.GT.AND P0, PT, R10, UR12, PT ;  /* 0x0000000c0a007e2a */ /* 0x002fd0000bf04000 */
[----:B------:R-:W-:Y:S02]  /*18d0*/  FSEL R2, R4, RZ, !P0 ;  /* 0x000000ff04027208 */ /* 0x000fe40004000000 */
[----:B------:R-:W-:-:S06]  /*18e0*/  FSEL R3, R5, RZ, !P0 ;  /* 0x000000ff05037208 */ /* 0x000fcc0004000000 */
[-C--:B------:R-:W-:Y:S02]  /*18f0*/  DFMA R20, R12, R2.reuse, R20 ;  /* 0x000000020c14722b */ /* 0x080fe40000000014 */
[-C--:B------:R-:W-:Y:S02]  /*1900*/  DFMA R22, R14, R2.reuse, R22 ;  /* 0x000000020e16722b */ /* 0x080fe40000000016 */
[----:B------:R-:W-:-:S11]  /*1910*/  DFMA R16, R34, R2, R16 ;  /* 0x000000022210722b */ /* 0x000fd60000000010 */
.L_x_23:
[----:B------:R-:W-:Y:S05]  /*1920*/  BSYNC.RECONVERGENT B0 ;  /* 0x0000000000007941 */ /* 0x000fea0003800200 */
.L_x_22:
[----:B-----5:R-:W-:Y:S04]  /*1930*/  STG.E.128 desc[UR4][R36.64], R20 ;  /* 0x0000001424007986 */ /* 0x020fe8000c101d04 */
[----:B------:R-:W-:Y:S01]  /*1940*/  STG.E.128 desc[UR4][R36.64+0x10], R16 ;  /* 0x0000101024007986 */ /* 0x000fe2000c101d04 */
[----:B------:R-:W-:Y:S05]  /*1950*/  EXIT ;  /* 0x000000000000794d */ /* 0x000fea0003800000 */
        .weak           $__internal_1_$__cuda_sm20_div_rn_f64_full
        .type           $__internal_1_$__cuda_sm20_div_rn_f64_full,@function
        .size           $__internal_1_$__cuda_sm20_div_rn_f64_full,(.L_x_98 - $__internal_1_$__cuda_sm20_div_rn_f64_full)
$__internal_1_$__cuda_sm20_div_rn_f64_full:
[C---:B------:R-:W-:Y:S01]  /*1960*/  FSETP.GEU.AND P0, PT, |R5|.reuse, 1.469367938527859385e-39, PT ;  /* 0x001000000500780b */ /* 0x040fe20003f0e200 */
[----:B------:R-:W-:Y:S01]  /*1970*/  IMAD.MOV.U32 R47, RZ, RZ, R5 ;  /* 0x000000ffff2f7224 */ /* 0x000fe200078e0005 */
[----:B------:R-:W-:Y:S01]  /*1980*/  MOV R46, R4 ;  /* 0x00000004002e7202 */ /* 0x000fe20000000f00 */
[----:B------:R-:W-:Y:S01]  /*1990*/  IMAD.MOV.U32 R48, RZ, RZ, R4 ;  /* 0x000000ffff307224 */ /* 0x000fe200078e0004 */
[----:B------:R-:W-:Y:S01]  /*19a0*/  LOP3.LUT R8, R5, 0x800fffff, RZ, 0xc0, !PT ;  /* 0x800fffff05087812 */ /* 0x000fe200078ec0ff */
[----:B------:R-:W-:Y:S01]  /*19b0*/  IMAD.MOV.U32 R53, RZ, RZ, R6 ;  /* 0x000000ffff357224 */ /* 0x000fe200078e0006 */
[----:B------:R-:W-:Y:S01]  /*19c0*/  MOV R50, 0x1 ;  /* 0x0000000100327802 */ /* 0x000fe20000000f00 */
[----:B------:R-:W-:Y:S01]  /*19d0*/  IMAD.MOV.U32 R52, RZ, RZ, R7 ;  /* 0x000000ffff347224 */ /* 0x000fe200078e0007 */
[----:B------:R-:W-:Y:S01]  /*19e0*/  LOP3.LUT R49, R8, 0x3ff00000, RZ, 0xfc, !PT ;  /* 0x3ff0000008317812 */ /* 0x000fe200078efcff */
[----:B------:R-:W-:Y:S01]  /*19f0*/  BSSY.RECONVERGENT B4, `(.L_x_44) ;  /* 0x0000057000047945 */ /* 0x000fe20003800200 */
[C---:B------:R-:W-:Y:S01]  /*1a00*/  FSETP.GEU.AND P2, PT, |R53|.reuse, 1.469367938527859385e-39, PT ;  /* 0x001000003500780b */ /* 0x040fe20003f4e200 */
[----:B------:R-:W-:Y:S01]  /*1a10*/  IMAD.MOV.U32 R54, RZ, RZ, R52 ;  /* 0x000000ffff367224 */ /* 0x000fe200078e0034 */
[----:B------:R-:W-:Y:S01]  /*1a20*/  LOP3.LUT R4, R53, 0x7ff00000, RZ, 0xc0, !PT ;  /* 0x7ff0000035047812 */ /* 0x000fe200078ec0ff */
[----:B------:R-:W-:Y:S01]  /*1a30*/  @!P0 DMUL R48, R46, 8.98846567431157953865e+307 ;  /* 0x7fe000002e308828 */ /* 0x000fe20000000000 */
[----:B------:R-:W-:-:S04]  /*1a40*/  LOP3.LUT R7, R5, 0x7ff00000, RZ, 0xc0, !PT ;  /* 0x7ff0000005077812 */ /* 0x000fc800078ec0ff */
[C---:B------:R-:W-:Y:S01]  /*1a50*/  ISETP.GE.U32.AND P1, PT, R4.reuse, R7, PT ;  /* 0x000000070400720c */ /* 0x040fe20003f26070 */
[----:B------:R-:W0:Y:S04]  /*1a60*/  MUFU.RCP64H R51, R49 ;  /* 0x0000003100337308 */ /* 0x000e280000001800 */
[----:B------:R-:W-:Y:S02]  /*1a70*/  @!P2 LOP3.LUT R6, R47, 0x7ff00000, RZ, 0xc0, !PT ;  /* 0x7ff000002f06a812 */ /* 0x000fe400078ec0ff */
[----:B------:R-:W-:Y:S02]  /*1a80*/  @!P0 LOP3.LUT R7, R49, 0x7ff00000, RZ, 0xc0, !PT ;  /* 0x7ff0000031078812 */ /* 0x000fe400078ec0ff */
[----:B------:R-:W-:Y:S01]  /*1a90*/  @!P2 ISETP.GE.U32.AND P3, PT, R4, R6, PT ;  /* 0x000000060400a20c */ /* 0x000fe20003f66070 */
[----:B------:R-:W-:-:S05]  /*1aa0*/  IMAD.MOV.U32 R6, RZ, RZ, 0x1ca00000 ;  /* 0x1ca00000ff067424 */ /* 0x000fca00078e00ff */
[----:B------:R-:W-:Y:S01]  /*1ab0*/  @!P2 SEL R5, R6, 0x63400000, !P3 ;  /* 0x634000000605a807 */ /* 0x000fe20005800000 */
[----:B0-----:R-:W-:-:S03]  /*1ac0*/  DFMA R8, R50, -R48, 1 ;  /* 0x3ff000003208742b */ /* 0x001fc60000000830 */
[----:B------:R-:W-:-:S05]  /*1ad0*/  @!P2 LOP3.LUT R5, R5, 0x80000000, R53, 0xf8, !PT ;  /* 0x800000000505a812 */ /* 0x000fca00078ef835 */
[----:B------:R-:W-:-:S08]  /*1ae0*/  DFMA R8, R8, R8, R8 ;  /* 0x000000080808722b */ /* 0x000fd00000000008 */
[----:B------:R-:W-:Y:S01]  /*1af0*/  DFMA R50, R50, R8, R50 ;  /* 0x000000083232722b */ /* 0x000fe20000000032 */
[----:B------:R-:W-:Y:S02]  /*1b00*/  SEL R8, R6, 0x63400000, !P1 ;  /* 0x6340000006087807 */ /* 0x000fe40004800000 */
[----:B------:R-:W-:Y:S01]  /*1b10*/  @!P2 LOP3.LUT R9, R5, 0x100000, RZ, 0xfc, !PT ;  /* 0x001000000509a812 */ /* 0x000fe200078efcff */
[----:B------:R-:W-:Y:S01]  /*1b20*/  IMAD.MOV.U32 R5, RZ, RZ, R4 ;  /* 0x000000ffff057224 */ /* 0x000fe200078e0004 */
[----:B------:R-:W-:Y:S01]  /*1b30*/  LOP3.LUT R55, R8, 0x800fffff, R53, 0xf8, !PT ;  /* 0x800fffff08377812 */ /* 0x000fe200078ef835 */
[----:B------:R-:W-:Y:S02]  /*1b40*/  @!P2 IMAD.MOV.U32 R8, RZ, RZ, RZ ;  /* 0x000000ffff08a224 */ /* 0x000fe400078e00ff */
[----:B------:R-:W-:-:S04]  /*1b50*/  DFMA R56, R50, -R48, 1 ;  /* 0x3ff000003238742b */ /* 0x000fc80000000830 */
[----:B------:R-:W-:-:S04]  /*1b60*/  @!P2 DFMA R54, R54, 2, -R8 ;  /* 0x400000003636a82b */ /* 0x000fc80000000808 */
[----:B------:R-:W-:-:S06]  /*1b70*/  DFMA R56, R50, R56, R50 ;  /* 0x000000383238722b */ /* 0x000fcc0000000032 */
[----:B------:R-:W-:Y:S02]  /*1b80*/  @!P2 LOP3.LUT R5, R55, 0x7ff00000, RZ, 0xc0, !PT ;  /* 0x7ff000003705a812 */ /* 0x000fe400078ec0ff */
[----:B------:R-:W-:-:S08]  /*1b90*/  DMUL R8, R56, R54 ;  /* 0x0000003638087228 */ /* 0x000fd00000000000 */
[----:B------:R-:W-:-:S08]  /*1ba0*/  DFMA R50, R8, -R48, R54 ;  /* 0x800000300832722b */ /* 0x000fd00000000036 */
[----:B------:R-:W-:Y:S01]  /*1bb0*/  DFMA R50, R56, R50, R8 ;  /* 0x000000323832722b */ /* 0x000fe20000000008 */
[----:B------:R-:W-:Y:S01]  /*1bc0*/  IADD3 R8, PT, PT, R5, -0x1, RZ ;  /* 0xffffffff05087810 */ /* 0x000fe20007ffe0ff */
[----:B------:R-:W-:-:S03]  /*1bd0*/  VIADD R9, R7, 0xffffffff ;  /* 0xffffffff07097836 */ /* 0x000fc60000000000 */
[----:B------:R-:W-:-:S04]  /*1be0*/  ISETP.GT.U32.AND P0, PT, R8, 0x7feffffe, PT ;  /* 0x7feffffe0800780c */ /* 0x000fc80003f04070 */
[----:B------:R-:W-:-:S13]  /*1bf0*/  ISETP.GT.U32.OR P0, PT, R9, 0x7feffffe, P0 ;  /* 0x7feffffe0900780c */ /* 0x000fda0000704470 */
[----:B------:R-:W-:Y:S05]  /*1c00*/  @P0 BRA `(.L_x_45) ;  /* 0x0000000000740947 */ /* 0x000fea0003800000 */
[----:B------:R-:W-:-:S04]  /*1c10*/  LOP3.LUT R5, R47, 0x7ff00000, RZ, 0xc0, !PT ;  /* 0x7ff000002f057812 */ /* 0x000fc800078ec0ff */
[CC--:B------:R-:W-:Y:S02]  /*1c20*/  VIADDMNMX R7, R4.reuse, -R5.reuse, 0xb9600000, !PT ;  /* 0xb960000004077446 */ /* 0x0c0fe40007800905 */
[----:B------:R-:W-:Y:S01]  /*1c30*/  ISETP.GE.U32.AND P0, PT, R4, R5, PT ;  /* 0x000000050400720c */ /* 0x000fe20003f06070 */
[----:B------:R-:W-:Y:S01]  /*1c40*/  IMAD.MOV.U32 R4, RZ, RZ, RZ ;  /* 0x000000ffff047224 */ /* 0x000fe200078e00ff */
[----:B------:R-:W-:Y:S02]  /*1c50*/  VIMNMX R7, PT, PT, R7, 0x46a00000, PT ;  /* 0x46a0000007077848 */ /* 0x000fe40003fe0100 */
[----:B------:R-:W-:-:S05]  /*1c60*/  SEL R6, R6, 0x63400000, !P0 ;  /* 0x6340000006067807 */ /* 0x000fca0004000000 */
[----:B------:R-:W-:-:S04]  /*1c70*/  IMAD.IADD R7, R7, 0x1, -R6 ;  /* 0x0000000107077824 */ /* 0x000fc800078e0a06 */
[----:B------:R-:W-:-:S06]  /*1c80*/  VIADD R5, R7, 0x7fe00000 ;  /* 0x7fe0000007057836 */ /* 0x000fcc0000000000 */
[----:B------:R-:W-:-:S10]  /*1c90*/  DMUL R8, R50, R4 ;  /* 0x0000000432087228 */ /* 0x000fd40000000000 */
[----:B------:R-:W-:-:S13]  /*1ca0*/  FSETP.GTU.AND P0, PT, |R9|, 1.469367938527859385e-39, PT ;  /* 0x001000000900780b */ /* 0x000fda0003f0c200 */
[----:B------:R-:W-:Y:S05]  /*1cb0*/  @P0 BRA `(.L_x_46) ;  /* 0x0000000000a80947 */ /* 0x000fea0003800000 */
[----:B------:R-:W-:-:S06]  /*1cc0*/  DFMA R48, R50, -R48, R54 ;  /* 0x800000303230722b */ /* 0x000fcc0000000036 */
[----:B------:R-:W-:-:S04]  /*1cd0*/  MOV R48, RZ ;  /* 0x000000ff00307202 */ /* 0x000fc80000000f00 */
        /* <DEDUP_REMOVED lines=12> */
[----:B------:R-:W-:-:S03]  /*1da0*/  FSEL R5, R5, R9, !P0 ;  /* 0x0000000905057208 */ /* 0x000fc60004000000 */
[----:B------:R-:W-:Y:S02]  /*1db0*/  IMAD.MOV.U32 R8, RZ, RZ, R4 ;  /* 0x000000ffff087224 */ /* 0x000fe400078e0004 */
[----:B------:R-:W-:Y:S01]  /*1dc0*/  IMAD.MOV.U32 R9, RZ, RZ, R5 ;  /* 0x000000ffff097224 */ /* 0x000fe200078e0005 */
[----:B------:R-:W-:Y:S06]  /*1dd0*/  BRA `(.L_x_46) ;  /* 0x0000000000607947 */ /* 0x000fec0003800000 */
.L_x_45:
[----:B------:R-:W-:-:S14]  /*1de0*/  DSETP.NAN.AND P0, PT, R52, R52, PT ;  /* 0x000000343400722a */ /* 0x000fdc0003f08000 */
[----:B------:R-:W-:Y:S05]  /*1df0*/  @P0 BRA `(.L_x_47) ;  /* 0x00000000004c0947 */ /* 0x000fea0003800000 */
[----:B------:R-:W-:-:S14]  /*1e00*/  DSETP.NAN.AND P0, PT, R46, R46, PT ;  /* 0x0000002e2e00722a */ /* 0x000fdc0003f08000 */
[----:B------:R-:W-:Y:S05]  /*1e10*/  @P0 BRA `(.L_x_48) ;  /* 0x0000000000340947 */ /* 0x000fea0003800000 */
[----:B------:R-:W-:Y:S01]  /*1e20*/  ISETP.NE.AND P0, PT, R5, R7, PT ;  /* 0x000000070500720c */ /* 0x000fe20003f05270 */
[----:B------:R-:W-:Y:S01]  /*1e30*/  IMAD.MOV.U32 R9, RZ, RZ, -0x80000 ;  /* 0xfff80000ff097424 */ /* 0x000fe200078e00ff */
[----:B------:R-:W-:-:S11]  /*1e40*/  MOV R8, 0x0 ;  /* 0x0000000000087802 */ /* 0x000fd60000000f00 */
[----:B------:R-:W-:Y:S05]  /*1e50*/  @!P0 BRA `(.L_x_46) ;  /* 0x0000000000408947 */ /* 0x000fea0003800000 */
[----:B------:R-:W-:Y:S02]  /*1e60*/  ISETP.NE.AND P0, PT, R5, 0x7ff00000, PT ;  /* 0x7ff000000500780c */ /* 0x000fe40003f05270 */
[----:B------:R-:W-:Y:S02]  /*1e70*/  LOP3.LUT R4, R53, 0x80000000, R47, 0x48, !PT ;  /* 0x8000000035047812 */ /* 0x000fe400078e482f */
[----:B------:R-:W-:-:S13]  /*1e80*/  ISETP.EQ.OR P0, PT, R7, RZ, !P0 ;  /* 0x000000ff0700720c */ /* 0x000fda0004702670 */
[----:B------:R-:W-:Y:S01]  /*1e90*/  @P0 LOP3.LUT R5, R4, 0x7ff00000, RZ, 0xfc, !PT ;  /* 0x7ff0000004050812 */ /* 0x000fe200078efcff */
[----:B------:R-:W-:Y:S02]  /*1ea0*/  @!P0 IMAD.MOV.U32 R8, RZ, RZ, RZ ;  /* 0x000000ffff088224 */ /* 0x000fe400078e00ff */
[----:B------:R-:W-:Y:S01]  /*1eb0*/  @!P0 IMAD.MOV.U32 R9, RZ, RZ, R4 ;  /* 0x000000ffff098224 */ /* 0x000fe200078e0004 */
[----:B------:R-:W-:Y:S01]  /*1ec0*/  @P0 MOV R9, R5 ;  /* 0x0000000500090202 */ /* 0x000fe20000000f00 */
[----:B------:R-:W-:Y:S01]  /*1ed0*/  @P0 IMAD.MOV.U32 R8, RZ, RZ, RZ ;  /* 0x000000ffff080224 */ /* 0x000fe200078e00ff */
[----:B------:R-:W-:Y:S06]  /*1ee0*/  BRA `(.L_x_46) ;  /* 0x00000000001c7947 */ /* 0x000fec0003800000 */
.L_x_48:
[----:B------:R-:W-:Y:S01]  /*1ef0*/  LOP3.LUT R4, R47, 0x80000, RZ, 0xfc, !PT ;  /* 0x000800002f047812 */ /* 0x000fe200078efcff */
[----:B------:R-:W-:-:S04]  /*1f00*/  IMAD.MOV.U32 R8, RZ, RZ, R46 ;  /* 0x000000ffff087224 */ /* 0x000fc800078e002e */
[----:B------:R-:W-:Y:S01]  /*1f10*/  IMAD.MOV.U32 R9, RZ, RZ, R4 ;  /* 0x000000ffff097224 */ /* 0x000fe200078e0004 */
[----:B------:R-:W-:Y:S06]  /*1f20*/  BRA `(.L_x_46) ;  /* 0x00000000000c7947 */ /* 0x000fec0003800000 */
.L_x_47:
[----:B------:R-:W-:Y:S01]  /*1f30*/  LOP3.LUT R4, R53, 0x80000, RZ, 0xfc, !PT ;  /* 0x0008000035047812 */ /* 0x000fe200078efcff */
[----:B------:R-:W-:-:S04]  /*1f40*/  IMAD.MOV.U32 R8, RZ, RZ, R52 ;  /* 0x000000ffff087224 */ /* 0x000fc800078e0034 */
[----:B------:R-:W-:-:S07]  /*1f50*/  IMAD.MOV.U32 R9, RZ, RZ, R4 ;  /* 0x000000ffff097224 */ /* 0x000fce00078e0004 */
.L_x_46:
[----:B------:R-:W-:Y:S05]  /*1f60*/  BSYNC.RECONVERGENT B4 ;  /* 0x0000000000047941 */ /* 0x000fea0003800200 */
.L_x_44:
[----:B------:R-:W-:Y:S01]  /*1f70*/  IMAD.MOV.U32 R6, RZ, RZ, R3 ;  /* 0x000000ffff067224 */ /* 0x000fe200078e0003 */
[----:B------:R-:W-:Y:S01]  /*1f80*/  MOV R5, R8 ;  /* 0x0000000800057202 */ /* 0x000fe20000000f00 */
[----:B------:R-:W-:Y:S02]  /*1f90*/  IMAD.MOV.U32 R7, RZ, RZ, 0x0 ;  /* 0x00000000ff077424 */ /* 0x000fe400078e00ff */
[----:B------:R-:W-:Y:S02]  /*1fa0*/  IMAD.MOV.U32 R4, RZ, RZ, R9 ;  /* 0x000000ffff047224 */ /* 0x000fe400078e0009 */
[----:B------:R-:W-:Y:S05]  /*1fb0*/  RET.REL.NODEC R6 `(_Z20force_kernel_memopt2PK7double4PS_PKiS4_idd) ;  /* 0xffffffe006107950 */ /* 0x000fea0003c3ffff */
.L_x_49:
        /* <DEDUP_REMOVED lines=12> */
.L_x_98:


//--------------------- .text._Z19force_kernel_memoptPK7double4PS_PKiS4_S4_idd --------------------------
	.section	.text._Z19force_kernel_memoptPK7double4PS_PKiS4_S4_idd,"ax",@progbits
	.align	128
        .global         _Z19force_kernel_memoptPK7double4PS_PKiS4_S4_idd
        .type           _Z19force_kernel_memoptPK7double4PS_PKiS4_S4_idd,@function
        .size           _Z19force_kernel_memoptPK7double4PS_PKiS4_S4_idd,(.L_x_99 - _Z19force_kernel_memoptPK7double4PS_PKiS4_S4_idd)
        .other          _Z19force_kernel_memoptPK7double4PS_PKiS4_S4_idd,@"STO_CUDA_ENTRY STV_DEFAULT"
_Z19force_kernel_memoptPK7double4PS_PKiS4_S4_idd:
.text._Z19force_kernel_memoptPK7double4PS_PKiS4_S4_idd:
        /* <DEDUP_REMOVED lines=10> */
[----:B------:R-:W2:Y:S01]  /*00a0*/  LDCU.128 UR8, c[0x0][0x3b0] ;  /* 0x00007600ff0877ac */ /* 0x000ea20008000c00 */
[----:B0-----:R-:W-:-:S05]  /*00b0*/  IMAD.WIDE.U32 R2, R6, 0x4, R2 ;  /* 0x0000000406027825 */ /* 0x001fca00078e0002 */
[----:B-1----:R-:W3:Y:S01]  /*00c0*/  LDG.E.CONSTANT R5, desc[UR4][R2.64] ;  /* 0x0000000402057981 */ /* 0x002ee2000c1e9900 */
[----:B------:R-:W-:Y:S01]  /*00d0*/  BSSY.RECONVERGENT B0, `(.L_x_50) ;  /* 0x0000179000007945 */ /* 0x000fe20003800200 */
[----:B------:R-:W-:Y:S02]  /*00e0*/  CS2R R22, SRZ ;  /* 0x0000000000167805 */ /* 0x000fe4000001ff00 */
[----:B------:R-:W-:Y:S02]  /*00f0*/  CS2R R20, SRZ ;  /* 0x0000000000147805 */ /* 0x000fe4000001ff00 */
[----:B------:R-:W-:Y:S02]  /*0100*/  CS2R R14, SRZ ;  /* 0x00000000000e7805 */ /* 0x000fe4000001ff00 */
[----:B---3--:R-:W-:-:S13]  /*0110*/  ISETP.GE.AND P0, PT, R5, 0x1, PT ;  /* 0x000000010500780c */ /* 0x008fda0003f06270 */
[----:B--2---:R-:W-:Y:S05]  /*0120*/  @!P0 BRA `(.L_x_51) ;  /* 0x0000001400cc8947 */ /* 0x004fea0003800000 */
[----:B------:R-:W0:Y:S08]  /*0130*/  LDC.64 R10, c[0x0][0x3a0] ;  /* 0x0000e800ff0a7b82 */ /* 0x000e300000000a00 */
[----:B------:R-:W1:Y:S01]  /*0140*/  LDC.64 R8, c[0x0][0x380] ;  /* 0x0000e000ff087b82 */ /* 0x000e620000000a00 */
[----:B0-----:R-:W-:-:S05]  /*0150*/  IMAD.WIDE.U32 R10, R6, 0x4, R10 ;  /* 0x00000004060a7825 */ /* 0x001fca00078e000a */
[----:B------:R0:W5:Y:S01]  /*0160*/  LDG.E.CONSTANT R4, desc[UR4][R10.64] ;  /* 0x000000040a047981 */ /* 0x000162000c1e9900 */
[----:B-1----:R-:W-:-:S05]  /*0170*/  IMAD.WIDE.U32 R8, R6, 0x20, R8 ;  /* 0x0000002006087825 */ /* 0x002fca00078e0008 */
[----:B------:R0:W5:Y:S04]  /*0180*/  LDG.E.64.CONSTANT R12, desc[UR4][R8.64+0x10] ;  /* 0x00001004080c7981 */ /* 0x000168000c1e9b00 */
[----:B------:R0:W5:Y:S01]  /*0190*/  LDG.E.128.CONSTANT R16, desc[UR4][R8.64] ;  /* 0x0000000408107981 */ /* 0x000162000c1e9d00 */
[----:B------:R-:W-:Y:S01]  /*01a0*/  ISETP.GE.U32.AND P0, PT, R5, 0x4, PT ;  /* 0x000000040500780c */ /* 0x000fe20003f06070 */
[----:B------:R-:W-:Y:S01]  /*01b0*/  BSSY.RECONVERGENT B1, `(.L_x_52) ;  /* 0x00000cd000017945 */ /* 0x000fe20003800200 */
[----:B------:R-:W-:Y:S01]  /*01c0*/  IMAD.MOV.U32 R3, RZ, RZ, RZ ;  /* 0x000000ffff037224 */ /* 0x000fe200078e00ff */
[----:B------:R-:W-:Y:S02]  /*01d0*/  CS2R R14, SRZ ;  /* 0x00000000000e7805 */ /* 0x000fe4000001ff00 */
[----:B------:R-:W-:-:S02]  /*01e0*/  CS2R R20, SRZ ;  /* 0x0000000000147805 */ /* 0x000fc4000001ff00 */
[----:B------:R-:W-:-:S06]  /*01f0*/  CS2R R22, SRZ ;  /* 0x0000000000167805 */ /* 0x000fcc000001ff00 */
[----:B0-----:R-:W-:Y:S05]  /*0200*/  @!P0 BRA `(.L_x_53) ;  /* 0x0000000c001c8947 */ /* 0x001fea0003800000 */
[----:B------:R-:W-:Y:S01]  /*0210*/  LOP3.LUT R3, R5, 0x7ffffffc, RZ, 0xc0, !PT ;  /* 0x7ffffffc05037812 */ /* 0x000fe200078ec0ff */
[----:B-----5:R-:W-:Y:S01]  /*0220*/  IMAD.MOV.U32 R2, RZ, RZ, R4 ;  /* 0x000000ffff027224 */ /* 0x020fe200078e0004 */
[----:B------:R-:W-:-:S03]  /*0230*/  CS2R R14, SRZ ;  /* 0x00000000000e7805 */ /* 0x000fc6000001ff00 */
[----:B------:R-:W-:-:S07]  /*0240*/  IMAD.MOV R0, RZ, RZ, -R3 ;  /* 0x000000ffff007224 */ /* 0x000fce00078e0a03 */
.L_x_62:
[----:B------:R-:W0:Y:S08]  /*0250*/  LDC.64 R10, c[0x0][0x390] ;  /* 0x0000e400ff0a7b82 */ /* 0x000e300000000a00 */
[----:B------:R-:W1:Y:S01]  /*0260*/  LDC.64 R8, c[0x0][0x380] ;  /* 0x0000e000ff087b82 */ /* 0x000e620000000a00 */
[----:B0-----:R-:W-:-:S05]  /*0270*/  IMAD.WIDE R10, R2, 0x4, R10 ;  /* 0x00000004020a7825 */ /* 0x001fca00078e020a */
[----:B------:R-:W1:Y:S02]  /*0280*/  LDG.E.CONSTANT R7, desc[UR4][R10.64] ;  /* 0x000000040a077981 */ /* 0x000e64000c1e9900 */
[----:B-1----:R-:W-:-:S05]  /*0290*/  IMAD.WIDE R8, R7, 0x20, R8 ;  /* 0x0000002007087825 */ /* 0x002fca00078e0208 */
[----:B------:R-:W2:Y:S04]  /*02a0*/  LDG.E.128.CONSTANT R24, desc[UR4][R8.64] ;  /* 0x0000000408187981 */ /* 0x000ea8000c1e9d00 */
[----:B------:R0:W3:Y:S01]  /*02b0*/  LDG.E.64.CONSTANT R34, desc[UR4][R8.64+0x10] ;  /* 0x0000100408227981 */ /* 0x0000e2000c1e9b00 */
[----:B------:R-:W-:Y:S01]  /*02c0*/  IMAD.MOV.U32 R30, RZ, RZ, 0x0 ;  /* 0x00000000ff1e7424 */ /* 0x000fe200078e00ff */
[----:B------:R-:W-:Y:S01]  /*02d0*/  BSSY.RECONVERGENT B2, `(.L_x_54) ;  /* 0x0000020000027945 */ /* 0x000fe20003800200 */
[----:B------:R-:W-:Y:S02]  /*02e0*/  IMAD.MOV.U32 R31, RZ, RZ, 0x40380000 ;  /* 0x40380000ff1f7424 */ /* 0x000fe400078e00ff */
[----:B0-----:R-:W-:Y:S01]  /*02f0*/  IMAD.MOV.U32 R8, RZ, RZ, 0x1 ;  /* 0x00000001ff087424 */ /* 0x001fe200078e00ff */
[----:B--2---:R-:W-:-:S02]  /*0300*/  DADD R28, -R18, R26 ;  /* 0x00000000121c7229 */ /* 0x004fc4000000011a */
        /* <DEDUP_REMOVED lines=26> */
[----:B------:R-:W-:Y:S05]  /*04b0*/  CALL.REL.NOINC `($__internal_2_$__cuda_sm20_div_rn_f64_full) ;  /* 0x0000001400147944 */ /* 0x000fea0003c00000 */
[----:B------:R-:W-:-:S07]  /*04c0*/  IMAD.MOV.U32 R9, RZ, RZ, R7 ;  /* 0x000000ffff097224 */ /* 0x000fce00078e0007 */
.L_x_55:
[----:B------:R-:W-:Y:S05]  /*04d0*/  BSYNC.RECONVERGENT B2 ;  /* 0x0000000000027941 */ /* 0x000fea0003800200 */
.L_x_54:
[----:B------:R-:W2:Y:S01]  /*04e0*/  LDG.E.CONSTANT R7, desc[UR4][R10.64+0x4] ;  /* 0x000004040a077981 */ /* 0x000ea2000c1e9900 */
[----:B------:R-:W2:Y:S02]  /*04f0*/  LDC.64 R40, c[0x0][0x380] ;  /* 0x0000e000ff287b82 */ /* 0x000ea40000000a00 */
[----:B--2---:R-:W-:-:S05]  /*0500*/  IMAD.WIDE R40, R7, 0x20, R40 ;  /* 0x0000002007287825 */ /* 0x004fca00078e0228 */
[----:B------:R-:W2:Y:S04]  /*0510*/  LDG.E.128.CONSTANT R24, desc[UR4][R40.64] ;  /* 0x0000000428187981 */ /* 0x000ea8000c1e9d00 */
[----:B------:R-:W3:Y:S01]  /*0520*/  LDG.E.64.CONSTANT R30, desc[UR4][R40.64+0x10] ;  /* 0x00001004281e7981 */ /* 0x000ee2000c1e9b00 */
[----:B------:R-:W-:Y:S01]  /*0530*/  DSETP.GT.AND P0, PT, R36, UR10, PT ;  /* 0x0000000a24007e2a */ /* 0x000fe2000bf04000 */
[----:B------:R-:W-:Y:S01]  /*0540*/  BSSY.RECONVERGENT B2, `(.L_x_56) ;  /* 0x0000027000027945 */ /* 0x000fe20003800200 */
[----:B------:R-:W-:-:S10]  /*0550*/  DMUL R8, R8, UR8 ;  /* 0x0000000808087c28 */ /* 0x000fd40008000000 */
[----:B------:R-:W-:Y:S02]  /*0560*/  FSEL R43, R9, RZ, !P0 ;  /* 0x000000ff092b7208 */ /* 0x000fe40004000000 */
[----:B------:R-:W-:Y:S01]  /*0570*/  FSEL R42, R8, RZ, !P0 ;  /* 0x000000ff082a7208 */ /* 0x000fe20004000000 */
[----:B------:R-:W-:-:S05]  /*0580*/  IMAD.MOV.U32 R8, RZ, RZ, 0x1 ;  /* 0x00000001ff087424 */ /* 0x000fca00078e00ff */
[-C--:B------:R-:W-:Y:S02]  /*0590*/  DFMA R28, R28, R42.reuse, R20 ;  /* 0x0000002a1c1c722b */ /* 0x080fe40000000014 */
[----:B------:R-:W-:Y:S02]  /*05a0*/  DFMA R14, R34, R42, R14 ;  /* 0x0000002a220e722b */ /* 0x000fe4000000000e */
[----:B--2---:R-:W-:Y:S02]  /*05b0*/  DADD R26, -R18, R26 ;  /* 0x00000000121a7229 */ /* 0x004fe4000000011a */
[----:B------:R-:W-:Y:S02]  /*05c0*/  DADD R32, -R16, R24 ;  /* 0x0000000010207229 */ /* 0x000fe40000000118 */
[----:B---3--:R-:W-:-:S04]  /*05d0*/  DADD R30, -R12, R30 ;  /* 0x000000000c1e7229 */ /* 0x008fc8000000011e */
[----:B------:R-:W-:-:S08]  /*05e0*/  DMUL R24, R26, R26 ;  /* 0x0000001a1a187228 */ /* 0x000fd00000000000 */
[----:B------:R-:W-:-:S08]  /*05f0*/  DFMA R24, R32, R32, R24 ;  /* 0x000000202018722b */ /* 0x000fd00000000018 */
[----:B------:R-:W-:-:S08]  /*0600*/  DFMA R24, R30, R30, R24 ;  /* 0x0000001e1e18722b */ /* 0x000fd00000000018 */
[----:B------:R-:W-:-:S08]  /*0610*/  DMUL R44, R24, R24 ;  /* 0x00000018182c7228 */ /* 0x000fd00000000000 */
[----:B------:R-:W-:-:S08]  /*0620*/  DMUL R44, R24, R44 ;  /* 0x0000002c182c7228 */ /* 0x000fd00000000000 */
[----:B------:R-:W-:-:S08]  /*0630*/  DMUL R36, R44, R44 ;  /* 0x0000002c2c247228 */ /* 0x000fd00000000000 */
[----:B------:R-:W-:Y:S02]  /*0640*/  DMUL R40, R24, R36 ;  /* 0x0000002418287228 */ /* 0x000fe40000000000 */
[----:B------:R-:W-:Y:S01]  /*0650*/  DFMA R36, R38, R42, R22 ;  /* 0x0000002a2624722b */ /* 0x000fe20000000016 */
[----:B------:R-:W-:-:S03]  /*0660*/  IMAD.MOV.U32 R22, RZ, RZ, 0x0 ;  /* 0x00000000ff167424 */ /* 0x000fc600078e00ff */
[----:B------:R-:W0:Y:S01]  /*0670*/  MUFU.RCP64H R9, R41 ;  /* 0x0000002900097308 */ /* 0x000e220000001800 */
[----:B------:R-:W-:-:S06]  /*0680*/  IMAD.MOV.U32 R23, RZ, RZ, 0x40380000 ;  /* 0x40380000ff177424 */ /* 0x000fcc00078e00ff */
[----:B------:R-:W-:Y:S02]  /*0690*/  DFMA R22, R44, R22, -48 ;  /* 0xc04800002c16742b */ /* 0x000fe40000000016 */
[----:B0-----:R-:W-:-:S08]  /*06a0*/  DFMA R38, -R40, R8, 1 ;  /* 0x3ff000002826742b */ /* 0x001fd00000000108 */
[----:B------:R-:W-:Y:S01]  /*06b0*/  FSETP.GEU.AND P1, PT, |R23|, 6.5827683646048100446e-37, PT ;  /* 0x036000001700780b */ /* 0x000fe20003f2e200 */
        /* <DEDUP_REMOVED lines=13> */
[----:B------:R-:W-:Y:S05]  /*0790*/  CALL.REL.NOINC `($__internal_2_$__cuda_sm20_div_rn_f64_full) ;  /* 0x00000010005c7944 */ /* 0x000fea0003c00000 */
[----:B------:R-:W-:-:S07]  /*07a0*/  MOV R9, R7 ;  /* 0x0000000700097202 */ /* 0x000fce0000000f00 */
.L_x_57:
[----:B------:R-:W-:Y:S05]  /*07b0*/  BSYNC.RECONVERGENT B2 ;  /* 0x0000000000027941 */ /* 0x000fea0003800200 */
.L_x_56:
[----:B------:R-:W2:Y:S01]  /*07c0*/  LDG.E.CONSTANT R7, desc[UR4][R10.64+0x8] ;  /* 0x000008040a077981 */ /* 0x000ea2000c1e9900 */
[----:B------:R-:W2:Y:S02]  /*07d0*/  LDC.64 R42, c[0x0][0x380] ;  /* 0x0000e000ff2a7b82 */ /* 0x000ea40000000a00 */
[----:B--2---:R-:W-:-:S05]  /*07e0*/  IMAD.WIDE R42, R7, 0x20, R42 ;  /* 0x00000020072a7825 */ /* 0x004fca00078e022a */
[----:B------:R-:W2:Y:S04]  /*07f0*/  LDG.E.128.CONSTANT R20, desc[UR4][R42.64] ;  /* 0x000000042a147981 */ /* 0x000ea8000c1e9d00 */
[----:B------:R0:W3:Y:S01]  /*0800*/  LDG.E.64.CONSTANT R34, desc[UR4][R42.64+0x10] ;  /* 0x000010042a227981 */ /* 0x0000e2000c1e9b00 */
[----:B------:R-:W-:Y:S01]  /*0810*/  DSETP.GT.AND P0, PT, R24, UR10, PT ;  /* 0x0000000a18007e2a */ /* 0x000fe2000bf04000 */
[----:B------:R-:W-:Y:S01]  /*0820*/  BSSY.RECONVERGENT B2, `(.L_x_58) ;  /* 0x000002a000027945 */ /* 0x000fe20003800200 */
[----:B------:R-:W-:Y:S01]  /*0830*/  DMUL R8, R8, UR8 ;  /* 0x0000000808087c28 */ /* 0x000fe20008000000 */
[----:B0-----:R-:W-:-:S09]  /*0840*/  IMAD.MOV.U32 R42, RZ, RZ, 0x1 ;  /* 0x00000001ff2a7424 */ /* 0x001fd200078e00ff */
[----:B------:R-:W-:Y:S02]  /*0850*/  FSEL R8, R8, RZ, !P0 ;  /* 0x000000ff08087208 */ /* 0x000fe40004000000 */
[----:B------:R-:W-:-:S06]  /*0860*/  FSEL R9, R9, RZ, !P0 ;  /* 0x000000ff09097208 */ /* 0x000fcc0004000000 */
[-C--:B------:R-:W-:Y:S01]  /*0870*/  DFMA R36, R32, R8.reuse, R36 ;  /* 0x000000082024722b */ /* 0x080fe20000000024 */
[----:B------:R-:W-:Y:S01]  /*0880*/  IMAD.MOV.U32 R32, RZ, RZ, 0x0 ;  /* 0x00000000ff207424 */ /* 0x000fe200078e00ff */
[-C--:B------:R-:W-:Y:S01]  /*0890*/  DFMA R28, R26, R8.reuse, R28 ;  /* 0x000000081a1c722b */ /* 0x080fe2000000001c */
[----:B------:R-:W-:Y:S01]  /*08a0*/  IMAD.MOV.U32 R33, RZ, RZ, 0x40380000 ;  /* 0x40380000ff217424 */ /* 0x000fe200078e00ff */
        /* <DEDUP_REMOVED lines=26> */
[----:B------:R-:W-:Y:S01]  /*0a50*/  MOV R41, R25 ;  /* 0x0000001900297202 */ /* 0x000fe20000000f00 */
[----:B------:R-:W-:Y:S01]  /*0a60*/  IMAD.MOV.U32 R8, RZ, RZ, R33 ;  /* 0x000000ffff087224 */ /* 0x000fe200078e0021 */
[----:B------:R-:W-:Y:S01]  /*0a70*/  MOV R9, 0xaa0 ;  /* 0x00000aa000097802 */ /* 0x000fe20000000f00 */
[----:B------:R-:W-:-:S07]  /*0a80*/  IMAD.MOV.U32 R40, RZ, RZ, R24 ;  /* 0x000000ffff287224 */ /* 0x000fce00078e0018 */
[----:B------:R-:W-:Y:S05]  /*0a90*/  CALL.REL.NOINC `($__internal_2_$__cuda_sm20_div_rn_f64_full) ;  /* 0x0000000c009c7944 */ /* 0x000fea0003c00000 */
[----:B------:R-:W-:Y:S02]  /*0aa0*/  IMAD.MOV.U32 R40, RZ, RZ, R8 ;  /* 0x000000ffff287224 */ /* 0x000fe400078e0008 */
[----:B------:R-:W-:-:S07]  /*0ab0*/  IMAD.MOV.U32 R41, RZ, RZ, R7 ;  /* 0x000000ffff297224 */ /* 0x000fce00078e0007 */
.L_x_59:
[----:B------:R-:W-:Y:S05]  /*0ac0*/  BSYNC.RECONVERGENT B2 ;  /* 0x0000000000027941 */ /* 0x000fea0003800200 */
.L_x_58:
[----:B------:R-:W2:Y:S01]  /*0ad0*/  LDG.E.CONSTANT R11, desc[UR4][R10.64+0xc] ;  /* 0x00000c040a0b7981 */ /* 0x000ea2000c1e9900 */
[----:B------:R-:W2:Y:S02]  /*0ae0*/  LDC.64 R44, c[0x0][0x380] ;  /* 0x0000e000ff2c7b82 */ /* 0x000ea40000000a00 */
[----:B--2---:R-:W-:-:S05]  /*0af0*/  IMAD.WIDE R44, R11, 0x20, R44 ;  /* 0x000000200b2c7825 */ /* 0x004fca00078e022c */
[----:B------:R-:W2:Y:S04]  /*0b00*/  LDG.E.128.CONSTANT R8, desc[UR4][R44.64] ;  /* 0x000000042c087981 */ /* 0x000ea8000c1e9d00 */
[----:B------:R-:W3:Y:S01]  /*0b10*/  LDG.E.64.CONSTANT R26, desc[UR4][R44.64+0x10] ;  /* 0x000010042c1a7981 */ /* 0x000ee2000c1e9b00 */
[----:B------:R-:W-:Y:S01]  /*0b20*/  DSETP.GT.AND P0, PT, R38, UR10, PT ;  /* 0x0000000a26007e2a */ /* 0x000fe2000bf04000 */
[----:B------:R-:W-:Y:S01]  /*0b30*/  BSSY.RECONVERGENT B2, `(.L_x_60) ;  /* 0x0000029000027945 */ /* 0x000fe20003800200 */
[----:B------:R-:W-:Y:S01]  /*0b40*/  IMAD.MOV.U32 R38, RZ, RZ, 0x0 ;  /* 0x00000000ff267424 */ /* 0x000fe200078e00ff */
[----:B------:R-:W-:Y:S01]  /*0b50*/  DMUL R40, R40, UR8 ;  /* 0x0000000828287c28 */ /* 0x000fe20008000000 */
[----:B------:R-:W-:-:S09]  /*0b60*/  IMAD.MOV.U32 R39, RZ, RZ, 0x40380000 ;  /* 0x40380000ff277424 */ /* 0x000fd200078e00ff */
[----:B------:R-:W-:Y:S02]  /*0b70*/  FSEL R40, R40, RZ, !P0 ;  /* 0x000000ff28287208 */ /* 0x000fe40004000000 */
[----:B------:R-:W-:-:S06]  /*0b80*/  FSEL R41, R41, RZ, !P0 ;  /* 0x000000ff29297208 */ /* 0x000fcc0004000000 */
[-C--:B------:R-:W-:Y:S02]  /*0b90*/  DFMA R36, R20, R40.reuse, R36 ;  /* 0x000000281424722b */ /* 0x080fe40000000024 */
[-C--:B------:R-:W-:Y:S02]  /*0ba0*/  DFMA R28, R22, R40.reuse, R28 ;  /* 0x00000028161c722b */ /* 0x080fe4000000001c */
[----:B------:R-:W-:Y:S02]  /*0bb0*/  DFMA R14, R34, R40, R14 ;  /* 0x00000028220e722b */ /* 0x000fe4000000000e */
[----:B--2---:R-:W-:Y:S02]  /*0bc0*/  DADD R24, -R18, R10 ;  /* 0x0000000012187229 */ /* 0x004fe4000000010a */
[----:B------:R-:W-:Y:S02]  /*0bd0*/  DADD R30, -R16, R8 ;  /* 0x00000000101e7229 */ /* 0x000fe40000000108 */
[----:B---3--:R-:W-:-:S04]  /*0be0*/  DADD R10, -R12, R26 ;  /* 0x000000000c0a7229 */ /* 0x008fc8000000011a */
[----:B------:R-:W-:-:S08]  /*0bf0*/  DMUL R8, R24, R24 ;  /* 0x0000001818087228 */ /* 0x000fd00000000000 */
[----:B------:R-:W-:-:S08]  /*0c00*/  DFMA R8, R30, R30, R8 ;  /* 0x0000001e1e08722b */ /* 0x000fd00000000008 */
[----:B------:R-:W-:Y:S01]  /*0c10*/  DFMA R26, R10, R10, R8 ;  /* 0x0000000a0a1a722b */ /* 0x000fe20000000008 */
[----:B------:R-:W-:-:S07]  /*0c20*/  IMAD.MOV.U32 R8, RZ, RZ, 0x1 ;  /* 0x00000001ff087424 */ /* 0x000fce00078e00ff */
        /* <DEDUP_REMOVED lines=24> */
[----:B------:R-:W-:-:S07]  /*0db0*/  IMAD.MOV.U32 R9, RZ, RZ, R7 ;  /* 0x000000ffff097224 */ /* 0x000fce00078e0007 */
.L_x_61:
[----:B------:R-:W-:Y:S05]  /*0dc0*/  BSYNC.RECONVERGENT B2 ;  /* 0x0000000000027941 */ /* 0x000fea0003800200 */
.L_x_60:
[----:B------:R-:W-:Y:S01]  /*0dd0*/  DMUL R8, R8, UR8 ;  /* 0x0000000808087c28 */ /* 0x000fe20008000000 */
[----:B------:R-:W-:Y:S01]  /*0de0*/  VIADD R0, R0, 0x4 ;  /* 0x0000000400007836 */ /* 0x000fe20000000000 */
[----:B------:R-:W-:Y:S01]  /*0df0*/  DSETP.GT.AND P0, PT, R26, UR10, PT ;  /* 0x0000000a1a007e2a */ /* 0x000fe2000bf04000 */
[----:B------:R-:W-:-:S07]  /*0e00*/  VIADD R2, R2, 0x4 ;  /* 0x0000000402027836 */ /* 0x000fce0000000000 */
[----:B------:R-:W-:Y:S02]  /*0e10*/  FSEL R8, R8, RZ, !P0 ;  /* 0x000000ff08087208 */ /* 0x000fe40004000000 */
[----:B------:R-:W-:Y:S02]  /*0e20*/  FSEL R9, R9, RZ, !P0 ;  /* 0x000000ff09097208 */ /* 0x000fe40004000000 */
[----:B------:R-:W-:-:S04]  /*0e30*/  ISETP.NE.AND P0, PT, R0, RZ, PT ;  /* 0x000000ff0000720c */ /* 0x000fc80003f05270 */
[-C--:B------:R-:W-:Y:S02]  /*0e40*/  DFMA R22, R30, R8.reuse, R36 ;  /* 0x000000081e16722b */ /* 0x080fe40000000024 */
[-C--:B------:R-:W-:Y:S02]  /*0e50*/  DFMA R20, R24, R8.reuse, R28 ;  /* 0x000000081814722b */ /* 0x080fe4000000001c */
[----:B------:R-:W-:-:S05]  /*0e60*/  DFMA R14, R10, R8, R14 ;  /* 0x000000080a0e722b */ /* 0x000fca000000000e */
[----:B------:R-:W-:Y:S06]  /*0e70*/  @P0 BRA `(.L_x_62) ;  /* 0xfffffff000f40947 */ /* 0x000fec000383ffff */
.L_x_53:
[----:B------:R-:W-:Y:S05]  /*0e80*/  BSYNC.RECONVERGENT B1 ;  /* 0x0000000000017941 */ /* 0x000fea0003800200 */
.L_x_52:
[----:B------:R-:W-:-:S13]  /*0e90*/  LOP3.LUT P0, R0, R5, 0x3, RZ, 0xc0, !PT ;  /* 0x0000000305007812 */ /* 0x000fda000780c0ff */
[----:B------:R-:W-:Y:S05]  /*0ea0*/  @!P0 BRA `(.L_x_51) ;  /* 0x00000008006c8947 */ /* 0x000fea0003800000 */
[----:B------:R-:W-:Y:S01]  /*0eb0*/  ISETP.NE.AND P0, PT, R0, 0x1, PT ;  /* 0x000000010000780c */ /* 0x000fe20003f05270 */
[----:B------:R-:W-:-:S12]  /*0ec0*/  BSSY.RECONVERGENT B1, `(.L_x_63) ;  /* 0x0000064000017945 */ /* 0x000fd80003800200 */
[----:B------:R-:W-:Y:S05]  /*0ed0*/  @!P0 BRA `(.L_x_64) ;  /* 0x0000000400888947 */ /* 0x000fea0003800000 */
[----:B------:R-:W0:Y:S01]  /*0ee0*/  LDC.64 R28, c[0x0][0x390] ;  /* 0x0000e400ff1c7b82 */ /* 0x000e220000000a00 */
[----:B-----5:R-:W-:-:S07]  /*0ef0*/  IMAD.IADD R7, R4, 0x1, R3 ;  /* 0x0000000104077824 */ /* 0x020fce00078e0203 */
        /* <DEDUP_REMOVED lines=8> */
[----:B------:R-:W-:Y:S01]  /*0f80*/  IMAD.MOV.U32 R37, RZ, RZ, 0x40380000 ;  /* 0x40380000ff257424 */ /* 0x000fe200078e00ff */
[----:B0-----:R-:W-:Y:S01]  /*0f90*/  MOV R8, 0x1 ;  /* 0x0000000100087802 */ /* 0x001fe20000000f00 */
[----:B--2---:R-:W-:Y:S02]  /*0fa0*/  DADD R26, -R18, R26 ;  /* 0x00000000121a7229 */ /* 0x004fe4000000011a */
        /* <DEDUP_REMOVED lines=27> */
[----:B------:R-:W-:-:S07]  /*1160*/  IMAD.MOV.U32 R9, RZ, RZ, R7 ;  /* 0x000000ffff097224 */ /* 0x000fce00078e0007 */
.L_x_66:
[----:B------:R-:W-:Y:S05]  /*1170*/  BSYNC.RECONVERGENT B2 ;  /* 0x0000000000027941 */ /* 0x000fea0003800200 */
.L_x_65:
[----:B------:R-:W2:Y:S01]  /*1180*/  LDG.E.CONSTANT R29, desc[UR4][R28.64+0x4] ;  /* 0x000004041c1d7981 */ /* 0x000ea2000c1e9900 */
[----:B------:R-:W2:Y:S01]  /*1190*/  LDC.64 R38, c[0x0][0x380] ;  /* 0x0000e000ff267b82 */ /* 0x000ea20000000a00 */
[----:B------:R-:W-:Y:S01]  /*11a0*/  IMAD.MOV.U32 R44, RZ, RZ, 0x1 ;  /* 0x00000001ff2c7424 */ /* 0x000fe200078e00ff */
[----:B------:R-:W0:Y:S01]  /*11b0*/  LDCU.128 UR12, c[0x0][0x3b0] ;  /* 0x00007600ff0c77ac */ /* 0x000e220008000c00 */
[----:B--2---:R-:W-:-:S05]  /*11c0*/  IMAD.WIDE R38, R29, 0x20, R38 ;  /* 0x000000201d267825 */ /* 0x004fca00078e0226 */
[----:B------:R-:W2:Y:S04]  /*11d0*/  LDG.E.128.CONSTANT R28, desc[UR4][R38.64] ;  /* 0x00000004261c7981 */ /* 0x000ea8000c1e9d00 */
[----:B------:R1:W3:Y:S01]  /*11e0*/  LDG.E.64.CONSTANT R34, desc[UR4][R38.64+0x10] ;  /* 0x0000100426227981 */ /* 0x0002e2000c1e9b00 */
[----:B0-----:R-:W-:Y:S01]  /*11f0*/  DMUL R8, R8, UR12 ;  /* 0x0000000c08087c28 */ /* 0x001fe20008000000 */
[----:B------:R-:W-:Y:S01]  /*1200*/  BSSY.RECONVERGENT B2, `(.L_x_67) ;  /* 0x0000026000027945 */ /* 0x000fe20003800200 */
[----:B------:R-:W-:Y:S01]  /*1210*/  DSETP.GT.AND P0, PT, R10, UR14, PT ;  /* 0x0000000e0a007e2a */ /* 0x000fe2000bf04000 */
[----:B-1----:R-:W-:Y:S01]  /*1220*/  IMAD.MOV.U32 R38, RZ, RZ, 0x0 ;  /* 0x00000000ff267424 */ /* 0x002fe200078e00ff */
[----:B------:R-:W-:-:S06]  /*1230*/  MOV R39, 0x40380000 ;  /* 0x4038000000277802 */ /* 0x000fcc0000000f00 */
        /* <DEDUP_REMOVED lines=34> */
.L_x_68:
[----:B------:R-:W-:Y:S05]  /*1460*/  BSYNC.RECONVERGENT B2 ;  /* 0x0000000000027941 */ /* 0x000fea0003800200 */
.L_x_67:
[----:B------:R-:W0:Y:S01]  /*1470*/  LDCU.128 UR12, c[0x0][0x3b0] ;  /* 0x00007600ff0c77ac */ /* 0x000e220008000c00 */
[----:B------:R-:W-:Y:S01]  /*1480*/  VIADD R3, R3, 0x2 ;  /* 0x0000000203037836 */ /* 0x000fe20000000000 */
[----:B0-----:R-:W-:Y:S02]  /*1490*/  DMUL R8, R8, UR12 ;  /* 0x0000000c08087c28 */ /* 0x001fe40008000000 */
[----:B------:R-:W-:-:S08]  /*14a0*/  DSETP.GT.AND P0, PT, R28, UR14, PT ;  /* 0x0000000e1c007e2a */ /* 0x000fd0000bf04000 */
[----:B------:R-:W-:Y:S02]  /*14b0*/  FSEL R8, R8, RZ, !P0 ;  /* 0x000000ff08087208 */ /* 0x000fe40004000000 */
[----:B------:R-:W-:-:S06]  /*14c0*/  FSEL R9, R9, RZ, !P0 ;  /* 0x000000ff09097208 */ /* 0x000fcc0004000000 */
[-C--:B------:R-:W-:Y:S02]  /*14d0*/  DFMA R22, R36, R8.reuse, R22 ;  /* 0x000000082416722b */ /* 0x080fe40000000016 */
[-C--:B------:R-:W-:Y:S02]  /*14e0*/  DFMA R20, R30, R8.reuse, R20 ;  /* 0x000000081e14722b */ /* 0x080fe40000000014 */
[----:B------:R-:W-:-:S11]  /*14f0*/  DFMA R14, R34, R8, R14 ;  /* 0x00000008220e722b */ /* 0x000fd6000000000e */
.L_x_64:
[----:B------:R-:W-:Y:S05]  /*1500*/  BSYNC.RECONVERGENT B1 ;  /* 0x0000000000017941 */ /* 0x000fea0003800200 */
.L_x_63:
[----:B------:R-:W-:-:S04]  /*1510*/  LOP3.LUT R5, R5, 0x1, RZ, 0xc0, !PT ;  /* 0x0000000105057812 */ /* 0x000fc800078ec0ff */
[----:B------:R-:W-:-:S13]  /*1520*/  ISETP.NE.U32.AND P0, PT, R5, 0x1, PT ;  /* 0x000000010500780c */ /* 0x000fda0003f05070 */
[----:B------:R-:W-:Y:S05]  /*1530*/  @P0 BRA `(.L_x_51) ;  /* 0x0000000000c80947 */ /* 0x000fea0003800000 */
[----:B------:R-:W0:Y:S01]  /*1540*/  LDC.64 R8, c[0x0][0x390] ;  /* 0x0000e400ff087b82 */ /* 0x000e220000000a00 */
[----:B-----5:R-:W-:-:S04]  /*1550*/  IMAD.IADD R5, R4, 0x1, R3 ;  /* 0x0000000104057824 */ /* 0x020fc800078e0203 */
[----:B0-----:R-:W-:-:S03]  /*1560*/  IMAD.WIDE R4, R5, 0x4, R8 ;  /* 0x0000000405047825 */ /* 0x001fc600078e0208 */
[----:B------:R-:W0:Y:S03]  /*1570*/  LDC.64 R8, c[0x0][0x380] ;  /* 0x0000e000ff087b82 */ /* 0x000e260000000a00 */
[----:B------:R-:W0:Y:S02]  /*1580*/  LDG.E.CONSTANT R5, desc[UR4][R4.64] ;  /* 0x0000000404057981 */ /* 0x000e24000c1e9900 */
[----:B0-----:R-:W-:-:S05]  /*1590*/  IMAD.WIDE R8, R5, 0x20, R8 ;  /* 0x0000002005087825 */ /* 0x001fca00078e0208 */
[----:B------:R-:W2:Y:S04]  /*15a0*/  LDG.E.128.CONSTANT R24, desc[UR4][R8.64] ;  /* 0x0000000408187981 */ /* 0x000ea8000c1e9d00 */
[----:B------:R0:W3:Y:S01]  /*15b0*/  LDG.E.64.CONSTANT R2, desc[UR4][R8.64+0x10] ;  /* 0x0000100408027981 */ /* 0x0000e2000c1e9b00 */
[----:B------:R-:W-:Y:S01]  /*15c0*/  BSSY.RECONVERGENT B1, `(.L_x_69) ;  /* 0x0000021000017945 */ /* 0x000fe20003800200 */
[----:B0-----:R-:W-:Y:S01]  /*15d0*/  MOV R8, 0x1 ;  /* 0x0000000100087802 */ /* 0x001fe20000000f00 */
[----:B--2---:R-:W-:Y:S02]  /*15e0*/  DADD R18, -R18, R26 ;  /* 0x0000000012127229 */ /* 0x004fe4000000011a */
[----:B------:R-:W-:Y:S02]  /*15f0*/  DADD R16, -R16, R24 ;  /* 0x0000000010107229 */ /* 0x000fe40000000118 */
[----:B---3--:R-:W-:Y:S01]  /*1600*/  DADD R12, -R12, R2 ;  /* 0x000000000c0c7229 */ /* 0x008fe20000000102 */
[----:B------:R-:W-:-:S02]  /*1610*/  IMAD.MOV.U32 R24, RZ, RZ, 0x0 ;  /* 0x00000000ff187424 */ /* 0x000fc400078e00ff */
[----:B------:R-:W-:Y:S01]  /*1620*/  IMAD.MOV.U32 R25, RZ, RZ, 0x40380000 ;  /* 0x40380000ff197424 */ /* 0x000fe200078e00ff */
        /* <DEDUP_REMOVED lines=26> */
.L_x_70:
[----:B------:R-:W-:Y:S05]  /*17d0*/  BSYNC.RECONVERGENT B1 ;  /* 0x0000000000017941 */ /* 0x000fea0003800200 */
.L_x_69:
[----:B------:R-:W0:Y:S02]  /*17e0*/  LDCU.128 UR12, c[0x0][0x3b0] ;  /* 0x00007600ff0c77ac */ /* 0x000e240008000c00 */
[----:B0-----:R-:W-:Y:S02]  /*17f0*/  DMUL R8, R8, UR12 ;  /* 0x0000000c08087c28 */ /* 0x001fe40008000000 */
[----:B------:R-:W-:-:S08]  /*1800*/  DSETP.GT.AND P0, PT, R2, UR14, PT ;  /* 0x0000000e02007e2a */ /* 0x000fd0000bf04000 */
[----:B------:R-:W-:Y:S02]  /*1810*/  FSEL R2, R8, RZ, !P0 ;  /* 0x000000ff08027208 */ /* 0x000fe40004000000 */
[----:B------:R-:W-:-:S06]  /*1820*/  FSEL R3, R9, RZ, !P0 ;  /* 0x000000ff09037208 */ /* 0x000fcc0004000000 */
[-C--:B------:R-:W-:Y:S02]  /*1830*/  DFMA R22, R16, R2.reuse, R22 ;  /* 0x000000021016722b */ /* 0x080fe40000000016 */
[-C--:B------:R-:W-:Y:S02]  /*1840*/  DFMA R20, R18, R2.reuse, R20 ;  /* 0x000000021214722b */ /* 0x080fe40000000014 */
[----:B------:R-:W-:-:S11]  /*1850*/  DFMA R14, R12, R2, R14 ;  /* 0x000000020c0e722b */ /* 0x000fd6000000000e */
.L_x_51:
[----:B------:R-:W-:Y:S05]  /*1860*/  BSYNC.RECONVERGENT B0 ;  /* 0x0000000000007941 */ /* 0x000fea0003800200 */
.L_x_50:
[----:B------:R-:W0:Y:S02]  /*1870*/  LDC.64 R2, c[0x0][0x388] ;  /* 0x0000e200ff027b82 */ /* 0x000e240000000a00 */
[----:B0-----:R-:W-:-:S05]  /*1880*/  IMAD.WIDE.U32 R6, R6, 0x20, R2 ;  /* 0x0000002006067825 */ /* 0x001fca00078e0002 */
[----:B------:R-:W2:Y:S04]  /*1890*/  LDG.E.128 R8, desc[UR4][R6.64] ;  /* 0x0000000406087981 */ /* 0x000ea8000c1e1d00 */
[----:B------:R-:W3:Y:S01]  /*18a0*/  LDG.E.64 R2, desc[UR4][R6.64+0x10] ;  /* 0x0000100406027981 */ /* 0x000ee2000c1e1b00 */
[----:B--2---:R-:W-:Y:S02]  /*18b0*/  DADD R8, R8, R22 ;  /* 0x0000000008087229 */ /* 0x004fe40000000016 */
[----:B------:R-:W-:Y:S02]  /*18c0*/  DADD R10, R10, R20 ;  /* 0x000000000a0a7229 */ /* 0x000fe40000000014 */
[----:B---3--:R-:W-:-:S05]  /*18d0*/  DADD R2, R2, R14 ;  /* 0x0000000002027229 */ /* 0x008fca000000000e */
[----:B------:R-:W-:Y:S04]  /*18e0*/  STG.E.128 desc[UR4][R6.64], R8 ;  /* 0x0000000806007986 */ /* 0x000fe8000c101d04 */
[----:B------:R-:W-:Y:S01]  /*18f0*/  STG.E.64 desc[UR4][R6.64+0x10], R2 ;  /* 0x0000100206007986 */ /* 0x000fe2000c101b04 */
[----:B------:R-:W-:Y:S05]  /*1900*/  EXIT ;  /* 0x000000000000794d */ /* 0x000fea0003800000 */
        .weak           $__internal_2_$__cuda_sm20_div_rn_f64_full
        .type           $__internal_2_$__cuda_sm20_div_rn_f64_full,@function
        .size           $__internal_2_$__cuda_sm20_div_rn_f64_full,(.L_x_99 - $__internal_2_$__cuda_sm20_div_rn_f64_full)
$__internal_2_$__cuda_sm20_div_rn_f64_full:
[----:B------:R-:W-:Y:S01]  /*1910*/  MOV R49, R8 ;  /* 0x0000000800317202 */ /* 0x000fe20000000f00 */
[----:B------:R-:W-:Y:S01]  /*1920*/  IMAD.MOV.U32 R48, RZ, RZ, R7 ;  /* 0x000000ffff307224 */ /* 0x000fe200078e0007 */
[----:B------:R-:W-:Y:S01]  /*1930*/  FSETP.GEU.AND P0, PT, |R41|, 1.469367938527859385e-39, PT ;  /* 0x001000002900780b */ /* 0x000fe20003f0e200 */
[----:B------:R-:W-:Y:S01]  /*1940*/  IMAD.MOV.U32 R45, RZ, RZ, R41 ;  /* 0x000000ffff2d7224 */ /* 0x000fe200078e0029 */
[----:B------:R-:W-:Y:S01]  /*1950*/  FSETP.GEU.AND P2, PT, |R49|, 1.469367938527859385e-39, PT ;  /* 0x001000003100780b */ /* 0x000fe20003f4e200 */
[--C-:B------:R-:W-:Y:S01]  /*1960*/  IMAD.MOV.U32 R44, RZ, RZ, R40.reuse ;  /* 0x000000ffff2c7224 */ /* 0x100fe200078e0028 */
[----:B------:R-:W-:Y:S01]  /*1970*/  LOP3.LUT R7, R41, 0x800fffff, RZ, 0xc0, !PT ;  /* 0x800fffff29077812 */ /* 0x000fe200078ec0ff */
[----:B------:R-:W-:Y:S01]  /*1980*/  IMAD.MOV.U32 R46, RZ, RZ, R40 ;  /* 0x000000ffff2e7224 */ /* 0x000fe200078e0028 */
[----:B------:R-:W-:Y:S01]  /*1990*/  LOP3.LUT R8, R49, 0x7ff00000, RZ, 0xc0, !PT ;  /* 0x7ff0000031087812 */ /* 0x000fe200078ec0ff */
[----:B------:R-:W-:Y:S01]  /*19a0*/  IMAD.MOV.U32 R52, RZ, RZ, R48 ;  /* 0x000000ffff347224 */ /* 0x000fe200078e0030 */
[----:B------:R-:W-:Y:S01]  /*19b0*/  LOP3.LUT R47, R7, 0x3ff00000, RZ, 0xfc, !PT ;  /* 0x3ff00000072f7812 */ /* 0x000fe200078efcff */
[----:B------:R-:W-:Y:S01]  /*19c0*/  BSSY.RECONVERGENT B3, `(.L_x_71) ;  /* 0x0000055000037945 */ /* 0x000fe20003800200 */
[----:B------:R-:W-:-:S03]  /*19d0*/  LOP3.LUT R40, R41, 0x7ff00000, RZ, 0xc0, !PT ;  /* 0x7ff0000029287812 */ /* 0x000fc600078ec0ff */
[----:B------:R-:W-:Y:S01]  /*19e0*/  @!P0 DMUL R46, R44, 8.98846567431157953865e+307 ;  /* 0x7fe000002c2e8828 */ /* 0x000fe20000000000 */
[----:B------:R-:W-:Y:S01]  /*19f0*/  ISETP.GE.U32.AND P1, PT, R8, R40, PT ;  /* 0x000000280800720c */ /* 0x000fe20003f26070 */
[----:B------:R-:W-:Y:S01]  /*1a00*/  @!P2 IMAD.MOV.U32 R50, RZ, RZ, RZ ;  /* 0x000000ffff32a224 */ /* 0x000fe200078e00ff */
[----:B------:R-:W-:-:S03]  /*1a10*/  @!P2 LOP3.LUT R7, R45, 0x7ff00000, RZ, 0xc0, !PT ;  /* 0x7ff000002d07a812 */ /* 0x000fc600078ec0ff */
[----:B------:R-:W0:Y:S01]  /*1a20*/  MUFU.RCP64H R43, R47 ;  /* 0x0000002f002b7308 */ /* 0x000e220000001800 */
[----:B------:R-:W-:Y:S01]  /*1a30*/  @!P2 ISETP.GE.U32.AND P3, PT, R8, R7, PT ;  /* 0x000000070800a20c */ /* 0x000fe20003f66070 */
[----:B------:R-:W-:Y:S02]  /*1a40*/  IMAD.MOV.U32 R7, RZ, RZ, 0x1ca00000 ;  /* 0x1ca00000ff077424 */ /* 0x000fe400078e00ff */
[----:B------:R-:W-:-:S03]  /*1a50*/  @!P0 LOP3.LUT R40, R47, 0x7ff00000, RZ, 0xc0, !PT ;  /* 0x7ff000002f288812 */ /* 0x000fc600078ec0ff */
[C---:B------:R-:W-:Y:S02]  /*1a60*/  @!P2 SEL R41, R7.reuse, 0x63400000, !P3 ;  /* 0x634000000729a807 */ /* 0x040fe40005800000 */
[----:B------:R-:W-:Y:S02]  /*1a70*/  SEL R42, R7, 0x63400000, !P1 ;  /* 0x63400000072a7807 */ /* 0x000fe40004800000 */
[--C-:B------:R-:W-:Y:S02]  /*1a80*/  @!P2 LOP3.LUT R41, R41, 0x80000000, R49.reuse, 0xf8, !PT ;  /* 0x800000002929a812 */ /* 0x100fe400078ef831 */
[----:B------:R-:W-:Y:S02]  /*1a90*/  LOP3.LUT R53, R42, 0x800fffff, R49, 0xf8, !PT ;  /* 0x800fffff2a357812 */ /* 0x000fe400078ef831 */
[----:B------:R-:W-:Y:S01]  /*1aa0*/  @!P2 LOP3.LUT R51, R41, 0x100000, RZ, 0xfc, !PT ;  /* 0x001000002933a812 */ /* 0x000fe200078efcff */
[----:B------:R-:W-:Y:S01]  /*1ab0*/  IMAD.MOV.U32 R41, RZ, RZ, R8 ;  /* 0x000000ffff297224 */ /* 0x000fe200078e0008 */
[----:B------:R-:W-:-:S04]  /*1ac0*/  MOV R42, 0x1 ;  /* 0x00000001002a7802 */ /* 0x000fc80000000f00 */
[----:B------:R-:W-:Y:S02]  /*1ad0*/  @!P2 DFMA R52, R52, 2, -R50 ;  /* 0x400000003434a82b */ /* 0x000fe40000000832 */
[----:B0-----:R-:W-:-:S08]  /*1ae0*/  DFMA R50, R42, -R46, 1 ;  /* 0x3ff000002a32742b */ /* 0x001fd0000000082e */
[----:B------:R-:W-:Y:S01]  /*1af0*/  DFMA R50, R50, R50, R50 ;  /* 0x000000323232722b */ /* 0x000fe20000000032 */
[----:B------:R-:W-:-:S07]  /*1b00*/  @!P2 LOP3.LUT R41, R53, 0x7ff00000, RZ, 0xc0, !PT ;  /* 0x7ff000003529a812 */ /* 0x000fce00078ec0ff */
[----:B------:R-:W-:-:S08]  /*1b10*/  DFMA R42, R42, R50, R42 ;  /* 0x000000322a2a722b */ /* 0x000fd0000000002a */
[----:B------:R-:W-:-:S08]  /*1b20*/  DFMA R54, R42, -R46, 1 ;  /* 0x3ff000002a36742b */ /* 0x000fd0000000082e */
[----:B------:R-:W-:-:S08]  /*1b30*/  DFMA R54, R42, R54, R42 ;  /* 0x000000362a36722b */ /* 0x000fd0000000002a */
        /* <DEDUP_REMOVED lines=8> */
[----:B------:R-:W-:-:S04]  /*1bc0*/  LOP3.LUT R40, R45, 0x7ff00000, RZ, 0xc0, !PT ;  /* 0x7ff000002d287812 */ /* 0x000fc800078ec0ff */
[CC--:B------:R-:W-:Y:S02]  /*1bd0*/  ISETP.GE.U32.AND P0, PT, R8.reuse, R40.reuse, PT ;  /* 0x000000280800720c */ /* 0x0c0fe40003f06070 */
[----:B------:R-:W-:Y:S01]  /*1be0*/  VIADDMNMX R8, R8, -R40, 0xb9600000, !PT ;  /* 0xb960000008087446 */ /* 0x000fe20007800928 */
[----:B------:R-:W-:Y:S01]  /*1bf0*/  IMAD.MOV.U32 R40, RZ, RZ, RZ ;  /* 0x000000ffff287224 */ /* 0x000fe200078e00ff */
[----:B------:R-:W-:Y:S02]  /*1c00*/  SEL R7, R7, 0x63400000, !P0 ;  /* 0x6340000007077807 */ /* 0x000fe40004000000 */
[----:B------:R-:W-:-:S05]  /*1c10*/  VIMNMX R8, PT, PT, R8, 0x46a00000, PT ;  /* 0x46a0000008087848 */ /* 0x000fca0003fe0100 */
[----:B------:R-:W-:-:S04]  /*1c20*/  IMAD.IADD R8, R8, 0x1, -R7 ;  /* 0x0000000108087824 */ /* 0x000fc800078e0a07 */
[----:B------:R-:W-:-:S06]  /*1c30*/  VIADD R41, R8, 0x7fe00000 ;  /* 0x7fe0000008297836 */ /* 0x000fcc0000000000 */
[----:B------:R-:W-:-:S10]  /*1c40*/  DMUL R42, R50, R40 ;  /* 0x00000028322a7228 */ /* 0x000fd40000000000 */
[----:B------:R-:W-:-:S13]  /*1c50*/  FSETP.GTU.AND P0, PT, |R43|, 1.469367938527859385e-39, PT ;  /* 0x001000002b00780b */ /* 0x000fda0003f0c200 */
[----:B------:R-:W-:Y:S05]  /*1c60*/  @P0 BRA `(.L_x_73) ;  /* 0x0000000000a80947 */ /* 0x000fea0003800000 */
[----:B------:R-:W-:Y:S01]  /*1c70*/  DFMA R46, R50, -R46, R52 ;  /* 0x8000002e322e722b */ /* 0x000fe20000000034 */
[----:B------:R-:W-:-:S09]  /*1c80*/  MOV R44, RZ ;  /* 0x000000ff002c7202 */ /* 0x000fd20000000f00 */
        /* <DEDUP_REMOVED lines=16> */
.L_x_72:
        /* <DEDUP_REMOVED lines=12> */
[----:B------:R-:W-:Y:S01]  /*1e50*/  @!P0 IMAD.MOV.U32 R43, RZ, RZ, R7 ;  /* 0x000000ffff2b8224 */ /* 0x000fe200078e0007 */
[----:B------:R-:W-:Y:S01]  /*1e60*/  @!P0 MOV R42, RZ ;  /* 0x000000ff002a8202 */ /* 0x000fe20000000f00 */
[----:B------:R-:W-:Y:S02]  /*1e70*/  @P0 IMAD.MOV.U32 R42, RZ, RZ, RZ ;  /* 0x000000ffff2a0224 */ /* 0x000fe400078e00ff */
[----:B------:R-:W-:Y:S01]  /*1e80*/  @P0 IMAD.MOV.U32 R43, RZ, RZ, R8 ;  /* 0x000000ffff2b0224 */ /* 0x000fe200078e0008 */
[----:B------:R-:W-:Y:S06]  /*1e90*/  BRA `(.L_x_73) ;  /* 0x00000000001c7947 */ /* 0x000fec0003800000 */
.L_x_75:
[----:B------:R-:W-:Y:S01]  /*1ea0*/  LOP3.LUT R7, R45, 0x80000, RZ, 0xfc, !PT ;  /* 0x000800002d077812 */ /* 0x000fe200078efcff */
[----:B------:R-:W-:-:S04]  /*1eb0*/  IMAD.MOV.U32 R42, RZ, RZ, R44 ;  /* 0x000000ffff2a7224 */ /* 0x000fc800078e002c */
[----:B------:R-:W-:Y:S01]  /*1ec0*/  IMAD.MOV.U32 R43, RZ, RZ, R7 ;  /* 0x000000ffff2b7224 */ /* 0x000fe200078e0007 */
[----:B------:R-:W-:Y:S06]  /*1ed0*/  BRA `(.L_x_73) ;  /* 0x00000000000c7947 */ /* 0x000fec0003800000 */
.L_x_74:
[----:B------:R-:W-:Y:S01]  /*1ee0*/  LOP3.LUT R7, R49, 0x80000, RZ, 0xfc, !PT ;  /* 0x0008000031077812 */ /* 0x000fe200078efcff */
[----:B------:R-:W-:-:S03]  /*1ef0*/  IMAD.MOV.U32 R42, RZ, RZ, R48 ;  /* 0x000000ffff2a7224 */ /* 0x000fc600078e0030 */
[----:B------:R-:W-:-:S07]  /*1f00*/  MOV R43, R7 ;  /* 0x00000007002b7202 */ /* 0x000fce0000000f00 */
.L_x_73:
[----:B------:R-:W-:Y:S05]  /*1f10*/  BSYNC.RECONVERGENT B3 ;  /* 0x0000000000037941 */ /* 0x000fea0003800200 */
.L_x_71:
[----:B------:R-:W-:Y:S02]  /*1f20*/  IMAD.MOV.U32 R40, RZ, RZ, R9 ;  /* 0x000000ffff287224 */ /* 0x000fe400078e0009 */
[----:B------:R-:W-:Y:S02]  /*1f30*/  IMAD.MOV.U32 R41, RZ, RZ, 0x0 ;  /* 0x00000000ff297424 */ /* 0x000fe400078e00ff */
[----:B------:R-:W-:Y:S02]  /*1f40*/  IMAD.MOV.U32 R8, RZ, RZ, R42 ;  /* 0x000000ffff087224 */ /* 0x000fe400078e002a */
[----:B------:R-:W-:Y:S01]  /*1f50*/  IMAD.MOV.U32 R7, RZ, RZ, R43 ;  /* 0x000000ffff077224 */ /* 0x000fe200078e002b */
[----:B------:R-:W-:Y:S06]  /*1f60*/  RET.REL.NODEC R40 `(_Z19force_kernel_memoptPK7double4PS_PKiS4_S4_idd) ;  /* 0xffffffe028247950 */ /* 0x000fec0003c3ffff */
.L_x_76:
        /* <DEDUP_REMOVED lines=9> */
.L_x_99:


//--------------------- .text._Z18force_kernel_plainPK7double4PS_PKiS4_S4_idd --------------------------
	.section	.text._Z18force_kernel_plainPK7double4PS_PKiS4_S4_idd,"ax",@progbits
	.align	128
        .global         _Z18force_kernel_plainPK7double4PS_PKiS4_S4_idd
        .type           _Z18force_kernel_plainPK7double4PS_PKiS4_S4_idd,@function
        .size           _Z18force_kernel_plainPK7double4PS_PKiS4_S4_idd,(.L_x_100 - _Z18force_kernel_plainPK7double4PS_PKiS4_S4_idd)
        .other          _Z18force_kernel_plainPK7double4PS_PKiS4_S4_idd,@"STO_CUDA_ENTRY STV_DEFAULT"
_Z18force_kernel_plainPK7double4PS_PKiS4_S4_idd:
.text._Z18force_kernel_plainPK7double4PS_PKiS4_S4_idd:
        /* <DEDUP_REMOVED lines=10> */
[----:B0-----:R-:W-:-:S06]  /*00a0*/  IMAD.WIDE.U32 R2, R5, 0x4, R2 ;  /* 0x0000000405027825 */ /* 0x001fcc00078e0002 */
[----:B-1----:R-:W2:Y:S02]  /*00b0*/  LDG.E R2, desc[UR4][R2.64] ;  /* 0x0000000402027981 */ /* 0x002ea4000c1e1900 */
[----:B--2---:R-:W-:-:S13]  /*00c0*/  ISETP.GE.AND P0, PT, R2, 0x1, PT ;  /* 0x000000010200780c */ /* 0x004fda0003f06270 */
[----:B------:R-:W-:Y:S05]  /*00d0*/  @!P0 EXIT ;  /* 0x000000000000894d */ /* 0x000fea0003800000 */
[----:B------:R-:W0:Y:S01]  /*00e0*/  LDC.64 R6, c[0x0][0x3a0] ;  /* 0x0000e800ff067b82 */ /* 0x000e220000000a00 */
[----:B------:R-:W1:Y:S07]  /*00f0*/  LDCU.128 UR8, c[0x0][0x3b0] ;  /* 0x00007600ff0877ac */ /* 0x000e6e0008000c00 */
[----:B------:R-:W2:Y:S08]  /*0100*/  LDC.64 R8, c[0x0][0x380] ;  /* 0x0000e000ff087b82 */ /* 0x000eb00000000a00 */
[----:B------:R-:W3:Y:S01]  /*0110*/  LDC.64 R26, c[0x0][0x388] ;  /* 0x0000e200ff1a7b82 */ /* 0x000ee20000000a00 */
[----:B0-----:R-:W-:-:S06]  /*0120*/  IMAD.WIDE.U32 R6, R5, 0x4, R6 ;  /* 0x0000000405067825 */ /* 0x001fcc00078e0006 */
[----:B------:R0:W5:Y:S01]  /*0130*/  LDG.E R6, desc[UR4][R6.64] ;  /* 0x0000000406067981 */ /* 0x000162000c1e1900 */
[----:B--2---:R-:W-:-:S05]  /*0140*/  IMAD.WIDE.U32 R8, R5, 0x20, R8 ;  /* 0x0000002005087825 */ /* 0x004fca00078e0008 */
[----:B------:R0:W5:Y:S01]  /*0150*/  LDG.E.64 R24, desc[UR4][R8.64+0x10] ;  /* 0x0000100408187981 */ /* 0x000162000c1e1b00 */
[----:B---3--:R-:W-:-:S03]  /*0160*/  IMAD.WIDE.U32 R26, R5, 0x20, R26 ;  /* 0x00000020051a7825 */ /* 0x008fc600078e001a */
[----:B------:R0:W5:Y:S04]  /*0170*/  LDG.E.128 R12, desc[UR4][R8.64] ;  /* 0x00000004080c7981 */ /* 0x000168000c1e1d00 */
[----:B------:R0:W5:Y:S04]  /*0180*/  LDG.E.64 R30, desc[UR4][R26.64+0x10] ;  /* 0x000010041a1e7981 */ /* 0x000168000c1e1b00 */
[----:B------:R0:W5:Y:S01]  /*0190*/  LDG.E.128 R16, desc[UR4][R26.64] ;  /* 0x000000041a107981 */ /* 0x000162000c1e1d00 */
[C---:B------:R-:W-:Y:S01]  /*01a0*/  ISETP.GE.U32.AND P0, PT, R2.reuse, 0x4, PT ;  /* 0x000000040200780c */ /* 0x040fe20003f06070 */
[----:B------:R-:W-:Y:S01]  /*01b0*/  BSSY.RECONVERGENT B0, `(.L_x_77) ;  /* 0x00000cd000007945 */ /* 0x000fe20003800200 */
[----:B------:R-:W-:Y:S01]  /*01c0*/  LOP3.LUT R4, R2, 0x3, RZ, 0xc0, !PT ;  /* 0x0000000302047812 */ /* 0x000fe200078ec0ff */
[----:B------:R-:W-:-:S10]  /*01d0*/  IMAD.MOV.U32 R3, RZ, RZ, RZ ;  /* 0x000000ffff037224 */ /* 0x000fd400078e00ff */
[----:B01----:R-:W-:Y:S05]  /*01e0*/  @!P0 BRA `(.L_x_78) ;  /* 0x0000000c00248947 */ /* 0x003fea0003800000 */
[----:B------:R-:W-:Y:S01]  /*01f0*/  LOP3.LUT R3, R2, 0x7ffffffc, RZ, 0xc0, !PT ;  /* 0x7ffffffc02037812 */ /* 0x000fe200078ec0ff */
[----:B-----5:R-:W-:-:S04]  /*0200*/  IMAD.MOV.U32 R2, RZ, RZ, R6 ;  /* 0x000000ffff027224 */ /* 0x020fc800078e0006 */
[----:B------:R-:W-:-:S07]  /*0210*/  IMAD.MOV R0, RZ, RZ, -R3 ;  /* 0x000000ffff007224 */ /* 0x000fce00078e0a03 */
.L_x_87:
[----:B0-----:R-:W0:Y:S08]  /*0220*/  LDC.64 R22, c[0x0][0x390] ;  /* 0x0000e400ff167b82 */ /* 0x001e300000000a00 */
[----:B------:R-:W1:Y:S01]  /*0230*/  LDC.64 R38, c[0x0][0x380] ;  /* 0x0000e000ff267b82 */ /* 0x000e620000000a00 */
[----:B0-----:R-:W-:-:S05]  /*0240*/  IMAD.WIDE R22, R2, 0x4, R22 ;  /* 0x0000000402167825 */ /* 0x001fca00078e0216 */
[----:B------:R-:W1:Y:S02]  /*0250*/  LDG.E R5, desc[UR4][R22.64] ;  /* 0x0000000416057981 */ /* 0x000e64000c1e1900 */
[----:B-1----:R-:W-:-:S05]  /*0260*/  IMAD.WIDE R38, R5, 0x20, R38 ;  /* 0x0000002005267825 */ /* 0x002fca00078e0226 */
[----:B------:R-:W2:Y:S04]  /*0270*/  LDG.E.128 R8, desc[UR4][R38.64] ;  /* 0x0000000426087981 */ /* 0x000ea8000c1e1d00 */
[----:B------:R-:W3:Y:S01]  /*0280*/  LDG.E.64 R28, desc[UR4][R38.64+0x10] ;  /* 0x00001004261c7981 */ /* 0x000ee2000c1e1b00 */
[----:B------:R-:W-:Y:S01]  /*0290*/  IMAD.MOV.U32 R40, RZ, RZ, 0x0 ;  /* 0x00000000ff287424 */ /* 0x000fe200078e00ff */
[----:B------:R-:W-:Y:S01]  /*02a0*/  BSSY.RECONVERGENT B1, `(.L_x_79) ;  /* 0x0000020000017945 */ /* 0x000fe20003800200 */
[----:B------:R-:W-:Y:S01]  /*02b0*/  IMAD.MOV.U32 R41, RZ, RZ, 0x40380000 ;  /* 0x40380000ff297424 */ /* 0x000fe200078e00ff */
        /* <DEDUP_REMOVED lines=28> */
[----:B------:R-:W-:Y:S05]  /*0480*/  CALL.REL.NOINC `($__internal_3_$__cuda_sm20_div_rn_f64_full) ;  /* 0x0000000c00707944 */ /* 0x000fea0003c00000 */
[----:B------:R-:W-:-:S07]  /*0490*/  IMAD.MOV.U32 R11, RZ, RZ, R5 ;  /* 0x000000ffff0b7224 */ /* 0x000fce00078e0005 */
.L_x_80:
[----:B------:R-:W-:Y:S05]  /*04a0*/  BSYNC.RECONVERGENT B1 ;  /* 0x0000000000017941 */ /* 0x000fea0003800200 */
.L_x_79:
[----:B------:R-:W-:Y:S01]  /*04b0*/  DMUL R10, R10, UR8 ;  /* 0x000000080a0a7c28 */ /* 0x000fe20008000000 */
[----:B------:R-:W0:Y:S01]  /*04c0*/  LDC.64 R38, c[0x0][0x380] ;  /* 0x0000e000ff267b82 */ /* 0x000e220000000a00 */
[----:B------:R-:W-:-:S08]  /*04d0*/  DSETP.GT.AND P0, PT, R34, UR10, PT ;  /* 0x0000000a22007e2a */ /* 0x000fd0000bf04000 */
[----:B------:R-:W-:Y:S02]  /*04e0*/  FSEL R8, R10, RZ, !P0 ;  /* 0x000000ff0a087208 */ /* 0x000fe40004000000 */
[----:B------:R-:W-:-:S06]  /*04f0*/  FSEL R9, R11, RZ, !P0 ;  /* 0x000000ff0b097208 */ /* 0x000fcc0004000000 */
[-C--:B------:R-:W-:Y:S02]  /*0500*/  DFMA R16, R36, R8.reuse, R16 ;  /* 0x000000082410722b */ /* 0x080fe40000000010 */
[-C--:B------:R-:W-:Y:S02]  /*0510*/  DFMA R18, R32, R8.reuse, R18 ;  /* 0x000000082012722b */ /* 0x080fe40000000012 */
[----:B------:R-:W-:-:S05]  /*0520*/  DFMA R28, R28, R8, R30 ;  /* 0x000000081c1c722b */ /* 0x000fca000000001e */
[----:B------:R1:W-:Y:S04]  /*0530*/  STG.E.128 desc[UR4][R26.64], R16 ;  /* 0x000000101a007986 */ /* 0x0003e8000c101d04 */
[----:B------:R1:W-:Y:S04]  /*0540*/  STG.E.64 desc[UR4][R26.64+0x10], R28 ;  /* 0x0000101c1a007986 */ /* 0x0003e8000c101b04 */
[----:B------:R-:W0:Y:S02]  /*0550*/  LDG.E R5, desc[UR4][R22.64+0x4] ;  /* 0x0000040416057981 */ /* 0x000e24000c1e1900 */
[----:B0-----:R-:W-:-:S05]  /*0560*/  IMAD.WIDE R38, R5, 0x20, R38 ;  /* 0x0000002005267825 */ /* 0x001fca00078e0226 */
        /* <DEDUP_REMOVED lines=29> */
[----:B-1----:R-:W-:Y:S05]  /*0740*/  @P0 BRA P1, `(.L_x_82) ;  /* 0x0000000000140947 */ /* 0x002fea0000800000 */
[----:B------:R-:W-:Y:S01]  /*0750*/  IMAD.MOV.U32 R10, RZ, RZ, R8 ;  /* 0x000000ffff0a7224 */ /* 0x000fe200078e0008 */
[----:B------:R-:W-:Y:S01]  /*0760*/  MOV R8, 0x790 ;  /* 0x0000079000087802 */ /* 0x000fe20000000f00 */
[----:B------:R-:W-:-:S07]  /*0770*/  IMAD.MOV.U32 R5, RZ, RZ, R9 ;  /* 0x000000ffff057224 */ /* 0x000fce00078e0009 */
[----:B------:R-:W-:Y:S05]  /*0780*/  CALL.REL.NOINC `($__internal_3_$__cuda_sm20_div_rn_f64_full) ;  /* 0x0000000800b07944 */ /* 0x000fea0003c00000 */
[----:B------:R-:W-:-:S07]  /*0790*/  IMAD.MOV.U32 R11, RZ, RZ, R5 ;  /* 0x000000ffff0b7224 */ /* 0x000fce00078e0005 */
.L_x_82:
[----:B------:R-:W-:Y:S05]  /*07a0*/  BSYNC.RECONVERGENT B1 ;  /* 0x0000000000017941 */ /* 0x000fea0003800200 */
.L_x_81:
        /* <DEDUP_REMOVED lines=47> */
.L_x_84:
[----:B------:R-:W-:Y:S05]  /*0aa0*/  BSYNC.RECONVERGENT B1 ;  /* 0x0000000000017941 */ /* 0x000fea0003800200 */
.L_x_83:
[----:B------:R-:W-:Y:S02]  /*0ab0*/  DMUL R10, R10, UR8 ;  /* 0x000000080a0a7c28 */ /* 0x000fe40008000000 */
[----:B------:R-:W-:-:S08]  /*0ac0*/  DSETP.GT.AND P0, PT, R34, UR10, PT ;  /* 0x0000000a22007e2a */ /* 0x000fd0000bf04000 */
[----:B------:R-:W-:Y:S02]  /*0ad0*/  FSEL R8, R10, RZ, !P0 ;  /* 0x000000ff0a087208 */ /* 0x000fe40004000000 */
[----:B------:R-:W-:-:S06]  /*0ae0*/  FSEL R9, R11, RZ, !P0 ;  /* 0x000000ff0b097208 */ /* 0x000fcc0004000000 */
[-C--:B------:R-:W-:Y:S02]  /*0af0*/  DFMA R16, R36, R8.reuse, R16 ;  /* 0x000000082410722b */ /* 0x080fe40000000010 */
[-C--:B------:R-:W-:Y:S02]  /*0b00*/  DFMA R18, R32, R8.reuse, R18 ;  /* 0x000000082012722b */ /* 0x080fe40000000012 */
[----:B------:R-:W-:Y:S01]  /*0b10*/  DFMA R30, R30, R8, R28 ;  /* 0x000000081e1e722b */ /* 0x000fe2000000001c */
[----:B------:R-:W0:Y:S04]  /*0b20*/  LDC.64 R8, c[0x0][0x380] ;  /* 0x0000e000ff087b82 */ /* 0x000e280000000a00 */
[----:B------:R1:W-:Y:S04]  /*0b30*/  STG.E.128 desc[UR4][R26.64], R16 ;  /* 0x000000101a007986 */ /* 0x0003e8000c101d04 */
[----:B------:R1:W-:Y:S04]  /*0b40*/  STG.E.64 desc[UR4][R26.64+0x10], R30 ;  /* 0x0000101e1a007986 */ /* 0x0003e8000c101b04 */
[----:B------:R-:W0:Y:S02]  /*0b50*/  LDG.E R23, desc[UR4][R22.64+0xc] ;  /* 0x00000c0416177981 */ /* 0x000e24000c1e1900 */
[----:B0-----:R-:W-:-:S05]  /*0b60*/  IMAD.WIDE R8, R23, 0x20, R8 ;  /* 0x0000002017087825 */ /* 0x001fca00078e0208 */
[----:B------:R-:W2:Y:S04]  /*0b70*/  LDG.E.128 R36, desc[UR4][R8.64] ;  /* 0x0000000408247981 */ /* 0x000ea8000c1e1d00 */
[----:B------:R0:W3:Y:S01]  /*0b80*/  LDG.E.64 R28, desc[UR4][R8.64+0x10] ;  /* 0x00001004081c7981 */ /* 0x0000e2000c1e1b00 */
[----:B------:R-:W-:Y:S01]  /*0b90*/  BSSY.RECONVERGENT B1, `(.L_x_85) ;  /* 0x0000021000017945 */ /* 0x000fe20003800200 */
[----:B0-----:R-:W-:Y:S01]  /*0ba0*/  IMAD.MOV.U32 R8, RZ, RZ, 0x1 ;  /* 0x00000001ff087424 */ /* 0x001fe200078e00ff */
[----:B--2---:R-:W-:Y:S02]  /*0bb0*/  DADD R32, -R14, R38 ;  /* 0x000000000e207229 */ /* 0x004fe40000000126 */
[----:B------:R-:W-:Y:S01]  /*0bc0*/  DADD R36, -R12, R36 ;  /* 0x000000000c247229 */ /* 0x000fe20000000124 */
[----:B------:R-:W-:Y:S01]  /*0bd0*/  MOV R38, 0x0 ;  /* 0x0000000000267802 */ /* 0x000fe20000000f00 */
[----:B---3--:R-:W-:Y:S01]  /*0be0*/  DADD R28, -R24, R28 ;  /* 0x00000000181c7229 */ /* 0x008fe2000000011c */
[----:B------:R-:W-:-:S03]  /*0bf0*/  IMAD.MOV.U32 R39, RZ, RZ, 0x40380000 ;  /* 0x40380000ff277424 */ /* 0x000fc600078e00ff */
        /* <DEDUP_REMOVED lines=26> */
.L_x_86:
[----:B------:R-:W-:Y:S05]  /*0da0*/  BSYNC.RECONVERGENT B1 ;  /* 0x0000000000017941 */ /* 0x000fea0003800200 */
.L_x_85:
        /* <DEDUP_REMOVED lines=10> */
[----:B------:R0:W-:Y:S04]  /*0e50*/  STG.E.128 desc[UR4][R26.64], R16 ;  /* 0x000000101a007986 */ /* 0x0001e8000c101d04 */
[----:B------:R0:W-:Y:S01]  /*0e60*/  STG.E.64 desc[UR4][R26.64+0x10], R30 ;  /* 0x0000101e1a007986 */ /* 0x0001e2000c101b04 */
[----:B------:R-:W-:Y:S05]  /*0e70*/  @P0 BRA `(.L_x_87) ;  /* 0xfffffff000e80947 */ /* 0x000fea000383ffff */
.L_x_78:
[----:B------:R-:W-:Y:S05]  /*0e80*/  BSYNC.RECONVERGENT B0 ;  /* 0x0000000000007941 */ /* 0x000fea0003800200 */
.L_x_77:
[----:B------:R-:W-:-:S13]  /*0e90*/  ISETP.NE.AND P0, PT, R4, RZ, PT ;  /* 0x000000ff0400720c */ /* 0x000fda0003f05270 */
[----:B------:R-:W-:Y:S05]  /*0ea0*/  @!P0 EXIT ;  /* 0x000000000000894d */ /* 0x000fea0003800000 */
[----:B-----5:R-:W-:Y:S01]  /*0eb0*/  IADD3 R3, PT, PT, R6, R3, RZ ;  /* 0x0000000306037210 */ /* 0x020fe20007ffe0ff */
[----:B------:R-:W-:Y:S01]  /*0ec0*/  IMAD.MOV R4, RZ, RZ, -R4 ;  /* 0x000000ffff047224 */ /* 0x000fe200078e0a04 */
[----:B------:R-:W1:Y:S06]  /*0ed0*/  LDCU.128 UR8, c[0x0][0x3b0] ;  /* 0x00007600ff0877ac */ /* 0x000e6c0008000c00 */
.L_x_90:
[----:B--2---:R-:W2:Y:S08]  /*0ee0*/  LDC.64 R6, c[0x0][0x390] ;  /* 0x0000e400ff067b82 */ /* 0x004eb00000000a00 */
[----:B------:R-:W3:Y:S01]  /*0ef0*/  LDC.64 R8, c[0x0][0x380] ;  /* 0x0000e000ff087b82 */ /* 0x000ee20000000a00 */
[----:B--2---:R-:W-:-:S06]  /*0f00*/  IMAD.WIDE R6, R3, 0x4, R6 ;  /* 0x0000000403067825 */ /* 0x004fcc00078e0206 */
[----:B------:R-:W3:Y:S02]  /*0f10*/  LDG.E R7, desc[UR4][R6.64] ;  /* 0x0000000406077981 */ /* 0x000ee4000c1e1900 */
[----:B---3--:R-:W-:-:S05]  /*0f20*/  IMAD.WIDE R8, R7, 0x20, R8 ;  /* 0x0000002007087825 */ /* 0x008fca00078e0208 */
[----:B------:R-:W2:Y:S04]  /*0f30*/  LDG.E.128 R20, desc[UR4][R8.64] ;  /* 0x0000000408147981 */ /* 0x000ea8000c1e1d00 */
[----:B------:R3:W4:Y:S01]  /*0f40*/  LDG.E.64 R28, desc[UR4][R8.64+0x10] ;  /* 0x00001004081c7981 */ /* 0x000722000c1e1b00 */
[----:B------:R-:W-:Y:S01]  /*0f50*/  IMAD.MOV.U32 R36, RZ, RZ, 0x0 ;  /* 0x00000000ff247424 */ /* 0x000fe200078e00ff */
[----:B------:R-:W-:Y:S01]  /*0f60*/  BSSY.RECONVERGENT B0, `(.L_x_88) ;  /* 0x0000020000007945 */ /* 0x000fe20003800200 */
[----:B------:R-:W-:Y:S02]  /*0f70*/  IMAD.MOV.U32 R37, RZ, RZ, 0x40380000 ;  /* 0x40380000ff257424 */ /* 0x000fe400078e00ff */
[----:B---3--:R-:W-:Y:S01]  /*0f80*/  IMAD.MOV.U32 R8, RZ, RZ, 0x1 ;  /* 0x00000001ff087424 */ /* 0x008fe200078e00ff */
[----:B--2---:R-:W-:-:S02]  /*0f90*/  DADD R32, -R14, R22 ;  /* 0x000000000e207229 */ /* 0x004fc40000000116 */
[----:B------:R-:W-:Y:S02]  /*0fa0*/  DADD R34, -R12, R20 ;  /* 0x000000000c227229 */ /* 0x000fe40000000114 */
[----:B----4-:R-:W-:-:S04]  /*0fb0*/  DADD R28, -R24, R28 ;  /* 0x00000000181c7229 */ /* 0x010fc8000000011c */
        /* <DEDUP_REMOVED lines=9> */
[----:B------:R-:W2:Y:S02]  /*1050*/  MUFU.RCP64H R9, R21 ;  /* 0x0000001500097308 */ /* 0x000ea40000001800 */
[----:B--2---:R-:W-:-:S08]  /*1060*/  DFMA R10, -R20, R8, 1 ;  /* 0x3ff00000140a742b */ /* 0x004fd00000000108 */
        /* <DEDUP_REMOVED lines=13> */
[----:B01----:R-:W-:Y:S05]  /*1140*/  CALL.REL.NOINC `($__internal_3_$__cuda_sm20_div_rn_f64_full) ;  /* 0x0000000000407944 */ /* 0x003fea0003c00000 */
[----:B------:R-:W-:-:S07]  /*1150*/  MOV R11, R5 ;  /* 0x00000005000b7202 */ /* 0x000fce0000000f00 */
.L_x_89:
[----:B-1----:R-:W-:Y:S05]  /*1160*/  BSYNC.RECONVERGENT B0 ;  /* 0x0000000000007941 */ /* 0x002fea0003800200 */
.L_x_88:
[----:B------:R-:W-:Y:S01]  /*1170*/  DMUL R10, R10, UR8 ;  /* 0x000000080a0a7c28 */ /* 0x000fe20008000000 */
[----:B------:R-:W-:Y:S01]  /*1180*/  VIADD R4, R4, 0x1 ;  /* 0x0000000104047836 */ /* 0x000fe20000000000 */
[----:B------:R-:W-:Y:S01]  /*1190*/  DSETP.GT.AND P0, PT, R22, UR10, PT ;  /* 0x0000000a16007e2a */ /* 0x000fe2000bf04000 */
[----:B------:R-:W-:-:S07]  /*11a0*/  VIADD R3, R3, 0x1 ;  /* 0x0000000103037836 */ /* 0x000fce0000000000 */
[----:B------:R-:W-:Y:S02]  /*11b0*/  FSEL R6, R10, RZ, !P0 ;  /* 0x000000ff0a067208 */ /* 0x000fe40004000000 */
[----:B------:R-:W-:Y:S02]  /*11c0*/  FSEL R7, R11, RZ, !P0 ;  /* 0x000000ff0b077208 */ /* 0x000fe40004000000 */
[----:B------:R-:W-:-:S04]  /*11d0*/  ISETP.NE.AND P0, PT, R4, RZ, PT ;  /* 0x000000ff0400720c */ /* 0x000fc80003f05270 */
[-C--:B0-----:R-:W-:Y:S02]  /*11e0*/  DFMA R16, R34, R6.reuse, R16 ;  /* 0x000000062210722b */ /* 0x081fe40000000010 */
[-C--:B------:R-:W-:Y:S02]  /*11f0*/  DFMA R18, R32, R6.reuse, R18 ;  /* 0x000000062012722b */ /* 0x080fe40000000012 */
[----:B------:R-:W-:-:S05]  /*1200*/  DFMA R30, R28, R6, R30 ;  /* 0x000000061c1e722b */ /* 0x000fca000000001e */
[----:B------:R2:W-:Y:S04]  /*1210*/  STG.E.128 desc[UR4][R26.64], R16 ;  /* 0x000000101a007986 */ /* 0x0005e8000c101d04 */
[----:B------:R2:W-:Y:S01]  /*1220*/  STG.E.64 desc[UR4][R26.64+0x10], R30 ;  /* 0x0000101e1a007986 */ /* 0x0005e2000c101b04 */
[----:B------:R-:W-:Y:S05]  /*1230*/  @P0 BRA `(.L_x_90) ;  /* 0xfffffffc00280947 */ /* 0x000fea000383ffff */
[----:B------:R-:W-:Y:S05]  /*1240*/  EXIT ;  /* 0x000000000000794d */ /* 0x000fea0003800000 */
        .weak           $__internal_3_$__cuda_sm20_div_rn_f64_full
        .type           $__internal_3_$__cuda_sm20_div_rn_f64_full,@function
        .size           $__internal_3_$__cuda_sm20_div_rn_f64_full,(.L_x_100 - $__internal_3_$__cuda_sm20_div_rn_f64_full)
$__internal_3_$__cuda_sm20_div_rn_f64_full:
[C---:B------:R-:W-:Y:S01]  /*1250*/  FSETP.GEU.AND P0, PT, |R21|.reuse, 1.469367938527859385e-39, PT ;  /* 0x001000001500780b */ /* 0x040fe20003f0e200 */
[----:B------:R-:W-:Y:S01]  /*1260*/  IMAD.MOV.U32 R40, RZ, RZ, R20 ;  /* 0x000000ffff287224 */ /* 0x000fe200078e0014 */
[----:B------:R-:W-:Y:S01]  /*1270*/  LOP3.LUT R7, R21, 0x800fffff, RZ, 0xc0, !PT ;  /* 0x800fffff15077812 */ /* 0x000fe200078ec0ff */
[----:B------:R-:W-:Y:S01]  /*1280*/  IMAD.MOV.U32 R43, RZ, RZ, R5 ;  /* 0x000000ffff2b7224 */ /* 0x000fe200078e0005 */
[----:B------:R-:W-:Y:S01]  /*1290*/  BSSY.RECONVERGENT B2, `(.L_x_91) ;  /* 0x000005a000027945 */ /* 0x000fe20003800200 */
[----:B------:R-:W-:Y:S01]  /*12a0*/  IMAD.MOV.U32 R44, RZ, RZ, 0x1 ;  /* 0x00000001ff2c7424 */ /* 0x000fe200078e00ff */
[----:B------:R-:W-:Y:S01]  /*12b0*/  LOP3.LUT R41, R7, 0x3ff00000, RZ, 0xfc, !PT ;  /* 0x3ff0000007297812 */ /* 0x000fe200078efcff */
[----:B------:R-:W-:Y:S01]  /*12c0*/  IMAD.MOV.U32 R42, RZ, RZ, R10 ;  /* 0x000000ffff2a7224 */ /* 0x000fe200078e000a */
[C---:B------:R-:W-:Y:S02]  /*12d0*/  FSETP.GEU.AND P2, PT, |R43|.reuse, 1.469367938527859385e-39, PT ;  /* 0x001000002b00780b */ /* 0x040fe40003f4e200 */
[----:B------:R-:W-:-:S02]  /*12e0*/  LOP3.LUT R5, R43, 0x7ff00000, RZ, 0xc0, !PT ;  /* 0x7ff000002b057812 */ /* 0x000fc400078ec0ff */
[----:B------:R-:W-:Y:S01]  /*12f0*/  LOP3.LUT R10, R21, 0x7ff00000, RZ, 0xc0, !PT ;  /* 0x7ff00000150a7812 */ /* 0x000fe200078ec0ff */
[----:B------:R-:W-:Y:S01]  /*1300*/  @!P0 DMUL R40, R20, 8.98846567431157953865e+307 ;  /* 0x7fe0000014288828 */ /* 0x000fe20000000000 */
[----:B------:R-:W-:Y:S02]  /*1310*/  MOV R7, 0x1ca00000 ;  /* 0x1ca0000000077802 */ /* 0x000fe40000000f00 */
[----:B------:R-:W-:-:S03]  /*1320*/  ISETP.GE.U32.AND P1, PT, R5, R10, PT ;  /* 0x0000000a0500720c */ /* 0x000fc60003f26070 */
[----:B------:R-:W0:Y:S01]  /*1330*/  MUFU.RCP64H R45, R41 ;  /* 0x00000029002d7308 */ /* 0x000e220000001800 */
[----:B------:R-:W-:Y:S01]  /*1340*/  SEL R9, R7, 0x63400000, !P1 ;  /* 0x6340000007097807 */ /* 0x000fe20004800000 */
[----:B------:R-:W-:Y:S01]  /*1350*/  @!P2 IMAD.MOV.U32 R48, RZ, RZ, RZ ;  /* 0x000000ffff30a224 */ /* 0x000fe200078e00ff */
[----:B------:R-:W-:Y:S02]  /*1360*/  @!P2 LOP3.LUT R38, R21, 0x7ff00000, RZ, 0xc0, !PT ;  /* 0x7ff000001526a812 */ /* 0x000fe400078ec0ff */
[----:B------:R-:W-:Y:S01]  /*1370*/  LOP3.LUT R39, R9, 0x800fffff, R43, 0xf8, !PT ;  /* 0x800fffff09277812 */ /* 0x000fe200078ef82b */
[----:B------:R-:W-:Y:S01]  /*1380*/  IMAD.MOV.U32 R9, RZ, RZ, R5 ;  /* 0x000000ffff097224 */ /* 0x000fe200078e0005 */
[----:B------:R-:W-:Y:S01]  /*1390*/  @!P2 ISETP.GE.U32.AND P3, PT, R5, R38, PT ;  /* 0x000000260500a20c */ /* 0x000fe20003f66070 */
[----:B------:R-:W-:Y:S01]  /*13a0*/  IMAD.MOV.U32 R38, RZ, RZ, R42 ;  /* 0x000000ffff267224 */ /* 0x000fe200078e002a */
[----:B------:R-:W-:Y:S02]  /*13b0*/  @!P0 LOP3.LUT R10, R41, 0x7ff00000, RZ, 0xc0, !PT ;  /* 0x7ff00000290a8812 */ /* 0x000fe400078ec0ff */
[----:B------:R-:W-:-:S04]  /*13c0*/  @!P2 SEL R11, R7, 0x63400000, !P3 ;  /* 0x63400000070ba807 */ /* 0x000fc80005800000 */
[----:B------:R-:W-:Y:S01]  /*13d0*/  @!P2 LOP3.LUT R11, R11, 0x80000000, R43, 0xf8, !PT ;  /* 0x800000000b0ba812 */ /* 0x000fe200078ef82b */
[----:B0-----:R-:W-:-:S03]  /*13e0*/  DFMA R46, R44, -R40, 1 ;  /* 0x3ff000002c2e742b */ /* 0x001fc60000000828 */
[----:B------:R-:W-:-:S05]  /*13f0*/  @!P2 LOP3.LUT R49, R11, 0x100000, RZ, 0xfc, !PT ;  /* 0x001000000b31a812 */ /* 0x000fca00078efcff */
[----:B------:R-:W-:Y:S02]  /*1400*/  DFMA R46, R46, R46, R46 ;  /* 0x0000002e2e2e722b */ /* 0x000fe4000000002e */
[----:B------:R-:W-:-:S06]  /*1410*/  @!P2 DFMA R38, R38, 2, -R48 ;  /* 0x400000002626a82b */ /* 0x000fcc0000000830 */
[----:B------:R-:W-:-:S04]  /*1420*/  DFMA R44, R44, R46, R44 ;  /* 0x0000002e2c2c722b */ /* 0x000fc8000000002c */
[----:B------:R-:W-:-:S04]  /*1430*/  @!P2 LOP3.LUT R9, R39, 0x7ff00000, RZ, 0xc0, !PT ;  /* 0x7ff000002709a812 */ /* 0x000fc800078ec0ff */
[----:B------:R-:W-:Y:S01]  /*1440*/  DFMA R46, R44, -R40, 1 ;  /* 0x3ff000002c2e742b */ /* 0x000fe20000000828 */
[----:B------:R-:W-:-:S05]  /*1450*/  VIADD R11, R9, 0xffffffff ;  /* 0xffffffff090b7836 */ /* 0x000fca0000000000 */
[----:B------:R-:W-:Y:S01]  /*1460*/  ISETP.GT.U32.AND P0, PT, R11, 0x7feffffe, PT ;  /* 0x7feffffe0b00780c */ /* 0x000fe20003f04070 */
[----:B------:R-:W-:Y:S01]  /*1470*/  VIADD R11, R10, 0xffffffff ;  /* 0xffffffff0a0b7836 */ /* 0x000fe20000000000 */
[----:B------:R-:W-:-:S04]  /*1480*/  DFMA R46, R44, R46, R44 ;  /* 0x0000002e2c2e722b */ /* 0x000fc8000000002c */
[----:B------:R-:W-:-:S04]  /*1490*/  ISETP.GT.U32.OR P0, PT, R11, 0x7feffffe, P0 ;  /* 0x7feffffe0b00780c */ /* 0x000fc80000704470 */
[----:B------:R-:W-:-:S08]  /*14a0*/  DMUL R44, R46, R38 ;  /* 0x000000262e2c7228 */ /* 0x000fd00000000000 */
[----:B------:R-:W-:-:S08]  /*14b0*/  DFMA R48, R44, -R40, R38 ;  /* 0x800000282c30722b */ /* 0x000fd00000000026 */
[----:B------:R-:W-:Y:S01]  /*14c0*/  DFMA R44, R46, R48, R44 ;  /* 0x000000302e2c722b */ /* 0x000fe2000000002c */
[----:B------:R-:W-:Y:S10]  /*14d0*/  @P0 BRA `(.L_x_92) ;  /* 0x0000000000740947 */ /* 0x000ff40003800000 */
[----:B------:R-:W-:-:S04]  /*14e0*/  LOP3.LUT R10, R21, 0x7ff00000, RZ, 0xc0, !PT ;  /* 0x7ff00000150a7812 */ /* 0x000fc800078ec0ff */
[CC--:B------:R-:W-:Y:S02]  /*14f0*/  VIADDMNMX R9, R5.reuse, -R10.reuse, 0xb9600000, !PT ;  /* 0xb960000005097446 */ /* 0x0c0fe4000780090a */
[----:B------:R-:W-:Y:S02]  /*1500*/  ISETP.GE.U32.AND P0, PT, R5, R10, PT ;  /* 0x0000000a0500720c */ /* 0x000fe40003f06070 */
[----:B------:R-:W-:Y:S02]  /*1510*/  VIMNMX R9, PT, PT, R9, 0x46a00000, PT ;  /* 0x46a0000009097848 */ /* 0x000fe40003fe0100 */
[----:B------:R-:W-:-:S05]  /*1520*/  SEL R10, R7, 0x63400000, !P0 ;  /* 0x63400000070a7807 */ /* 0x000fca0004000000 */
[----:B------:R-:W-:Y:S02]  /*1530*/  IMAD.IADD R9, R9, 0x1, -R10 ;  /* 0x0000000109097824 */ /* 0x000fe400078e0a0a */
[----:B------:R-:W-:-:S03]  /*1540*/  IMAD.MOV.U32 R10, RZ, RZ, RZ ;  /* 0x000000ffff0a7224 */ /* 0x000fc600078e00ff */
[----:B------:R-:W-:-:S06]  /*1550*/  IADD3 R11, PT, PT, R9, 0x7fe00000, RZ ;  /* 0x7fe00000090b7810 */ /* 0x000fcc0007ffe0ff */
        /* <DEDUP_REMOVED lines=10> */
[----:B------:R-:W-:Y:S01]  /*1600*/  DMUL.RP R10, R44, R10 ;  /* 0x0000000a2c0a7228 */ /* 0x000fe20000008000 */
[----:B------:R-:W-:Y:S01]  /*1610*/  IMAD.MOV.U32 R38, RZ, RZ, RZ ;  /* 0x000000ffff267224 */ /* 0x000fe200078e00ff */
[----:B------:R-:W-:-:S05]  /*1620*/  IADD3 R9, PT, PT, -R9, -0x43300000, RZ ;  /* 0xbcd0000009097810 */ /* 0x000fca0007ffe1ff */
[----:B------:R-:W-:-:S03]  /*1630*/  DFMA R38, R46, -R38, R44 ;  /* 0x800000262e26722b */ /* 0x000fc6000000002c */
[----:B------:R-:W-:-:S07]  /*1640*/  LOP3.LUT R20, R11, R20, RZ, 0x3c, !PT ;  /* 0x000000140b147212 */ /* 0x000fce00078e3cff */
[----:B------:R-:W-:-:S04]  /*1650*/  FSETP.NEU.AND P0, PT, |R39|, R9, PT ;  /* 0x000000092700720b */ /* 0x000fc80003f0d200 */
[----:B------:R-:W-:Y:S02]  /*1660*/  FSEL R10, R10, R46, !P0 ;  /* 0x0000002e0a0a7208 */ /* 0x000fe40004000000 */
[----:B------:R-:W-:-:S03]  /*1670*/  FSEL R11, R20, R47, !P0 ;  /* 0x0000002f140b7208 */ /* 0x000fc60004000000 */
[----:B------:R-:W-:Y:S02]  /*1680*/  IMAD.MOV.U32 R46, RZ, RZ, R10 ;  /* 0x000000ffff2e7224 */ /* 0x000fe400078e000a */
[----:B------:R-:W-:Y:S01]  /*1690*/  IMAD.MOV.U32 R47, RZ, RZ, R11 ;  /* 0x000000ffff2f7224 */ /* 0x000fe200078e000b */
[----:B------:R-:W-:Y:S06]  /*16a0*/  BRA `(.L_x_93) ;  /* 0x0000000000607947 */ /* 0x000fec0003800000 */
.L_x_92:
        /* <DEDUP_REMOVED lines=13> */
[----:B------:R-:W-:Y:S02]  /*1780*/  @!P0 IMAD.MOV.U32 R47, RZ, RZ, R21 ;  /* 0x000000ffff2f8224 */ /* 0x000fe400078e0015 */
[----:B------:R-:W-:Y:S02]  /*1790*/  @P0 IMAD.MOV.U32 R46, RZ, RZ, RZ ;  /* 0x000000ffff2e0224 */ /* 0x000fe400078e00ff */
[----:B------:R-:W-:Y:S01]  /*17a0*/  @P0 IMAD.MOV.U32 R47, RZ, RZ, R5 ;  /* 0x000000ffff2f0224 */ /* 0x000fe200078e0005 */
[----:B------:R-:W-:Y:S06]  /*17b0*/  BRA `(.L_x_93) ;  /* 0x00000000001c7947 */ /* 0x000fec0003800000 */
.L_x_95:
[----:B------:R-:W-:Y:S01]  /*17c0*/  LOP3.LUT R5, R21, 0x80000, RZ, 0xfc, !PT ;  /* 0x0008000015057812 */ /* 0x000fe200078efcff */
[----:B------:R-:W-:-:S03]  /*17d0*/  IMAD.MOV.U32 R46, RZ, RZ, R20 ;  /* 0x000000ffff2e7224 */ /* 0x000fc600078e0014 */
[----:B------:R-:W-:Y:S01]  /*17e0*/  MOV R47, R5 ;  /* 0x00000005002f7202 */ /* 0x000fe20000000f00 */
[----:B------:R-:W-:Y:S06]  /*17f0*/  BRA `(.L_x_93) ;  /* 0x00000000000c7947 */ /* 0x000fec0003800000 */
.L_x_94:
[----:B------:R-:W-:Y:S01]  /*1800*/  LOP3.LUT R5, R43, 0x80000, RZ, 0xfc, !PT ;  /* 0x000800002b057812 */ /* 0x000fe200078efcff */
[----:B------:R-:W-:-:S04]  /*1810*/  IMAD.MOV.U32 R46, RZ, RZ, R42 ;  /* 0x000000ffff2e7224 */ /* 0x000fc800078e002a */
[----:B------:R-:W-:-:S07]  /*1820*/  IMAD.MOV.U32 R47, RZ, RZ, R5 ;  /* 0x000000ffff2f7224 */ /* 0x000fce00078e0005 */
.L_x_93:
[----:B------:R-:W-:Y:S05]  /*1830*/  BSYNC.RECONVERGENT B2 ;  /* 0x0000000000027941 */ /* 0x000fea0003800200 */
.L_x_91:
[----:B------:R-:W-:Y:S02]  /*1840*/  IMAD.MOV.U32 R9, RZ, RZ, 0x0 ;  /* 0x00000000ff097424 */ /* 0x000fe400078e00ff */
[----:B------:R-:W-:Y:S02]  /*1850*/  IMAD.MOV.U32 R10, RZ, RZ, R46 ;  /* 0x000000ffff0a7224 */ /* 0x000fe400078e002e */
[----:B------:R-:W-:Y:S01]  /*1860*/  IMAD.MOV.U32 R5, RZ, RZ, R47 ;  /* 0x000000ffff057224 */ /* 0x000fe200078e002f */
[----:B------:R-:W-:Y:S06]  /*1870*/  RET.REL.NODEC R8 `(_Z18force_kernel_plainPK7double4PS_PKiS4_S4_idd) ;  /* 0xffffffe408e07950 */ /* 0x000fec0003c3ffff */
.L_x_96:
        /* <DEDUP_REMOVED lines=16> */
.L_x_100:


//--------------------- .nv.shared.reserved.0     --------------------------
	.section	.nv.shared.reserved.0,"aw",@nobits
	.weak		__nv_reservedSMEM_offset_0_alias
	.size		__nv_reservedSMEM_offset_0_alias, 0, 64
	.other		__nv_reservedSMEM_offset_0_alias,@"STO_CUDA_RESERVED_SHARED STV_DEFAULT"
__nv_reservedSMEM_offset_0_alias:
	.zero		0
	.zero		64


//--------------------- .nv.constant0._Z22force_kernel_unrollingPK7double4PS_PKiS4_idd --------------------------
	.section	.nv.constant0._Z22force_kernel_unrollingPK7double4PS_PKiS4_idd,"a",@progbits
	.sectionflags	@""
	.align	4
.nv.constant0._Z22force_kernel_unrollingPK7double4PS_PKiS4_idd:
	.zero		952


//--------------------- .nv.constant0._Z20force_kernel_memopt2PK7double4PS_PKiS4_idd --------------------------
	.section	.nv.constant0._Z20force_kernel_memopt2PK7double4PS_PKiS4_idd,"a",@progbits
	.sectionflags	@""
	.align	4
.nv.constant0._Z20force_kernel_memopt2PK7double4PS_PKiS4_idd:
	.zero		952


//--------------------- .nv.constant0._Z19force_kernel_memoptPK7double4PS_PKiS4_S4_idd --------------------------
	.section	.nv.constant0._Z19force_kernel_memoptPK7double4PS_PKiS4_S4_idd,"a",@progbits
	.sectionflags	@""
	.align	4
.nv.constant0._Z19force_kernel_memoptPK7double4PS_PKiS4_S4_idd:
	.zero		960


//--------------------- .nv.constant0._Z18force_kernel_plainPK7double4PS_PKiS4_S4_idd --------------------------
	.section	.nv.constant0._Z18force_kernel_plainPK7double4PS_PKiS4_S4_idd,"a",@progbits
	.sectionflags	@""
	.align	4
.nv.constant0._Z18force_kernel_plainPK7double4PS_PKiS4_S4_idd:
	.zero		960


//--------------------- SYMBOLS --------------------------

	.type		.nv.reservedSmem.offset0,@object
	.size		.nv.reservedSmem.offset0,0x4
